//
// Generated by NVIDIA NVVM Compiler
//
// Compiler Build ID: CL-36424714
// Cuda compilation tools, release 13.0, V13.0.88
// Based on NVVM 20.0.0
//

.version 9.0
.target sm_100
.address_size 64

	// .globl	_Z7load_caPii

.visible .entry _Z7load_caPii(
	.param .u64 .ptr .align 1 _Z7load_caPii_param_0,
	.param .u32 _Z7load_caPii_param_1
)
{
	.reg .pred 	%p<6>;
	.reg .b32 	%r<38>;
	.reg .b64 	%rd<16>;

	ld.param.u64 	%rd6, [_Z7load_caPii_param_0];
	ld.param.u32 	%r17, [_Z7load_caPii_param_1];
	setp.lt.s32 	%p1, %r17, 1;
	mov.b32 	%r37, 0;
	@%p1 bra 	$L__BB0_7;
	and.b32  	%r1, %r17, 3;
	setp.lt.u32 	%p2, %r17, 4;
	mov.b32 	%r33, 0;
	mov.u32 	%r37, %r33;
	@%p2 bra 	$L__BB0_4;
	and.b32  	%r33, %r17, 2147483644;
	neg.s32 	%r30, %r33;
	mov.b32 	%r37, 0;
	mov.u64 	%rd14, %rd6;
$L__BB0_3:
	// begin inline asm
	ld.global.nc.s32 %r22, [%rd14];
	// end inline asm
	add.s32 	%r26, %r22, %r37;
	bar.warp.sync 	-1;
	add.s64 	%rd8, %rd14, 4;
	// begin inline asm
	ld.global.nc.s32 %r23, [%rd8];
	// end inline asm
	add.s32 	%r27, %r23, %r26;
	bar.warp.sync 	-1;
	add.s64 	%rd9, %rd14, 8;
	// begin inline asm
	ld.global.nc.s32 %r24, [%rd9];
	// end inline asm
	add.s32 	%r28, %r24, %r27;
	bar.warp.sync 	-1;
	add.s64 	%rd10, %rd14, 12;
	// begin inline asm
	ld.global.nc.s32 %r25, [%rd10];
	// end inline asm
	add.s32 	%r37, %r25, %r28;
	bar.warp.sync 	-1;
	add.s32 	%r30, %r30, 4;
	add.s64 	%rd14, %rd14, 16;
	setp.ne.s32 	%p3, %r30, 0;
	@%p3 bra 	$L__BB0_3;
$L__BB0_4:
	setp.eq.s32 	%p4, %r1, 0;
	@%p4 bra 	$L__BB0_7;
	mul.wide.u32 	%rd11, %r33, 4;
	add.s64 	%rd15, %rd6, %rd11;
	neg.s32 	%r35, %r1;
$L__BB0_6:
	.pragma "nounroll";
	// begin inline asm
	ld.global.nc.s32 %r29, [%rd15];
	// end inline asm
	add.s32 	%r37, %r29, %r37;
	bar.warp.sync 	-1;
	add.s64 	%rd15, %rd15, 4;
	add.s32 	%r35, %r35, 1;
	setp.ne.s32 	%p5, %r35, 0;
	@%p5 bra 	$L__BB0_6;
$L__BB0_7:
	cvta.to.global.u64 	%rd13, %rd6;
	st.global.u32 	[%rd13], %r37;
	ret;

}
	// .globl	_Z7load_cgPVii
.visible .entry _Z7load_cgPVii(
	.param .u64 .ptr .align 1 _Z7load_cgPVii_param_0,
	.param .u32 _Z7load_cgPVii_param_1
)
{
	.reg .pred 	%p<6>;
	.reg .b32 	%r<38>;
	.reg .b64 	%rd<16>;

	ld.param.u64 	%rd6, [_Z7load_cgPVii_param_0];
	ld.param.u32 	%r17, [_Z7load_cgPVii_param_1];
	setp.lt.s32 	%p1, %r17, 1;
	mov.b32 	%r37, 0;
	@%p1 bra 	$L__BB1_7;
	and.b32  	%r1, %r17, 3;
	setp.lt.u32 	%p2, %r17, 4;
	mov.b32 	%r33, 0;
	mov.u32 	%r37, %r33;
	@%p2 bra 	$L__BB1_4;
	and.b32  	%r33, %r17, 2147483644;
	neg.s32 	%r30, %r33;
	mov.b32 	%r37, 0;
	mov.u64 	%rd14, %rd6;
$L__BB1_3:
	// begin inline asm
	ld.cg.s32 %r22, [%rd14];
	// end inline asm
	add.s32 	%r26, %r22, %r37;
	bar.warp.sync 	-1;
	add.s64 	%rd8, %rd14, 4;
	// begin inline asm
	ld.cg.s32 %r23, [%rd8];
	// end inline asm
	add.s32 	%r27, %r23, %r26;
	bar.warp.sync 	-1;
	add.s64 	%rd9, %rd14, 8;
	// begin inline asm
	ld.cg.s32 %r24, [%rd9];
	// end inline asm
	add.s32 	%r28, %r24, %r27;
	bar.warp.sync 	-1;
	add.s64 	%rd10, %rd14, 12;
	// begin inline asm
	ld.cg.s32 %r25, [%rd10];
	// end inline asm
	add.s32 	%r37, %r25, %r28;
	bar.warp.sync 	-1;
	add.s32 	%r30, %r30, 4;
	add.s64 	%rd14, %rd14, 16;
	setp.ne.s32 	%p3, %r30, 0;
	@%p3 bra 	$L__BB1_3;
$L__BB1_4:
	setp.eq.s32 	%p4, %r1, 0;
	@%p4 bra 	$L__BB1_7;
	mul.wide.u32 	%rd11, %r33, 4;
	add.s64 	%rd15, %rd6, %rd11;
	neg.s32 	%r35, %r1;
$L__BB1_6:
	.pragma "nounroll";
	// begin inline asm
	ld.cg.s32 %r29, [%rd15];
	// end inline asm
	add.s32 	%r37, %r29, %r37;
	bar.warp.sync 	-1;
	add.s64 	%rd15, %rd15, 4;
	add.s32 	%r35, %r35, 1;
	setp.ne.s32 	%p5, %r35, 0;
	@%p5 bra 	$L__BB1_6;
$L__BB1_7:
	cvta.to.global.u64 	%rd13, %rd6;
	st.volatile.global.u32 	[%rd13], %r37;
	ret;

}
	// .globl	_Z7load_cvPVii
.visible .entry _Z7load_cvPVii(
	.param .u64 .ptr .align 1 _Z7load_cvPVii_param_0,
	.param .u32 _Z7load_cvPVii_param_1
)
{
	.reg .pred 	%p<6>;
	.reg .b32 	%r<38>;
	.reg .b64 	%rd<16>;

	ld.param.u64 	%rd6, [_Z7load_cvPVii_param_0];
	ld.param.u32 	%r17, [_Z7load_cvPVii_param_1];
	setp.lt.s32 	%p1, %r17, 1;
	mov.b32 	%r37, 0;
	@%p1 bra 	$L__BB2_7;
	and.b32  	%r1, %r17, 3;
	setp.lt.u32 	%p2, %r17, 4;
	mov.b32 	%r33, 0;
	mov.u32 	%r37, %r33;
	@%p2 bra 	$L__BB2_4;
	and.b32  	%r33, %r17, 2147483644;
	neg.s32 	%r30, %r33;
	mov.b32 	%r37, 0;
	mov.u64 	%rd14, %rd6;
$L__BB2_3:
	// begin inline asm
	ld.cv.s32 %r22, [%rd14];
	// end inline asm
	add.s32 	%r26, %r22, %r37;
	bar.warp.sync 	-1;
	add.s64 	%rd8, %rd14, 4;
	// begin inline asm
	ld.cv.s32 %r23, [%rd8];
	// end inline asm
	add.s32 	%r27, %r23, %r26;
	bar.warp.sync 	-1;
	add.s64 	%rd9, %rd14, 8;
	// begin inline asm
	ld.cv.s32 %r24, [%rd9];
	// end inline asm
	add.s32 	%r28, %r24, %r27;
	bar.warp.sync 	-1;
	add.s64 	%rd10, %rd14, 12;
	// begin inline asm
	ld.cv.s32 %r25, [%rd10];
	// end inline asm
	add.s32 	%r37, %r25, %r28;
	bar.warp.sync 	-1;
	add.s32 	%r30, %r30, 4;
	add.s64 	%rd14, %rd14, 16;
	setp.ne.s32 	%p3, %r30, 0;
	@%p3 bra 	$L__BB2_3;
$L__BB2_4:
	setp.eq.s32 	%p4, %r1, 0;
	@%p4 bra 	$L__BB2_7;
	mul.wide.u32 	%rd11, %r33, 4;
	add.s64 	%rd15, %rd6, %rd11;
	neg.s32 	%r35, %r1;
$L__BB2_6:
	.pragma "nounroll";
	// begin inline asm
	ld.cv.s32 %r29, [%rd15];
	// end inline asm
	add.s32 	%r37, %r29, %r37;
	bar.warp.sync 	-1;
	add.s64 	%rd15, %rd15, 4;
	add.s32 	%r35, %r35, 1;
	setp.ne.s32 	%p5, %r35, 0;
	@%p5 bra 	$L__BB2_6;
$L__BB2_7:
	cvta.to.global.u64 	%rd13, %rd6;
	st.volatile.global.u32 	[%rd13], %r37;
	ret;

}
	// .globl	_Z17atomic_cas_kernelPii
.visible .entry _Z17atomic_cas_kernelPii(
	.param .u64 .ptr .align 1 _Z17atomic_cas_kernelPii_param_0,
	.param .u32 _Z17atomic_cas_kernelPii_param_1
)
{
	.reg .pred 	%p<6>;
	.reg .b32 	%r<38>;
	.reg .b64 	%rd<12>;

	ld.param.u64 	%rd8, [_Z17atomic_cas_kernelPii_param_0];
	ld.param.u32 	%r17, [_Z17atomic_cas_kernelPii_param_1];
	cvta.to.global.u64 	%rd1, %rd8;
	setp.lt.s32 	%p1, %r17, 1;
	mov.b32 	%r37, 0;
	@%p1 bra 	$L__BB3_7;
	and.b32  	%r1, %r17, 3;
	setp.lt.u32 	%p2, %r17, 4;
	mov.b32 	%r33, 0;
	mov.u32 	%r37, %r33;
	@%p2 bra 	$L__BB3_4;
	and.b32  	%r33, %r17, 2147483644;
	neg.s32 	%r30, %r33;
	add.s64 	%rd10, %rd1, 8;
	mov.b32 	%r37, 0;
$L__BB3_3:
	atom.relaxed.global.cas.b32 	%r22, [%rd10+-8], 0, 1;
	add.s32 	%r23, %r22, %r37;
	atom.relaxed.global.cas.b32 	%r24, [%rd10+-4], 0, 1;
	add.s32 	%r25, %r24, %r23;
	atom.relaxed.global.cas.b32 	%r26, [%rd10], 0, 1;
	add.s32 	%r27, %r26, %r25;
	atom.relaxed.global.cas.b32 	%r28, [%rd10+4], 0, 1;
	add.s32 	%r37, %r28, %r27;
	add.s32 	%r30, %r30, 4;
	add.s64 	%rd10, %rd10, 16;
	setp.ne.s32 	%p3, %r30, 0;
	@%p3 bra 	$L__BB3_3;
$L__BB3_4:
	setp.eq.s32 	%p4, %r1, 0;
	@%p4 bra 	$L__BB3_7;
	mul.wide.u32 	%rd9, %r33, 4;
	add.s64 	%rd11, %rd1, %rd9;
	neg.s32 	%r35, %r1;
$L__BB3_6:
	.pragma "nounroll";
	atom.relaxed.global.cas.b32 	%r29, [%rd11], 0, 1;
	add.s32 	%r37, %r29, %r37;
	add.s64 	%rd11, %rd11, 4;
	add.s32 	%r35, %r35, 1;
	setp.ne.s32 	%p5, %r35, 0;
	@%p5 bra 	$L__BB3_6;
$L__BB3_7:
	st.global.u32 	[%rd1], %r37;
	ret;

}
	// .globl	_Z17atomic_min_kernelPii
.visible .entry _Z17atomic_min_kernelPii(
	.param .u64 .ptr .align 1 _Z17atomic_min_kernelPii_param_0,
	.param .u32 _Z17atomic_min_kernelPii_param_1
)
{
	.reg .pred 	%p<6>;
	.reg .b32 	%r<38>;
	.reg .b64 	%rd<12>;

	ld.param.u64 	%rd8, [_Z17atomic_min_kernelPii_param_0];
	ld.param.u32 	%r17, [_Z17atomic_min_kernelPii_param_1];
	cvta.to.global.u64 	%rd1, %rd8;
	setp.lt.s32 	%p1, %r17, 1;
	mov.b32 	%r37, 0;
	@%p1 bra 	$L__BB4_7;
	and.b32  	%r1, %r17, 3;
	setp.lt.u32 	%p2, %r17, 4;
	mov.b32 	%r33, 0;
	mov.u32 	%r37, %r33;
	@%p2 bra 	$L__BB4_4;
	and.b32  	%r33, %r17, 2147483644;
	neg.s32 	%r30, %r33;
	add.s64 	%rd10, %rd1, 8;
	mov.b32 	%r37, 0;
$L__BB4_3:
	atom.global.min.s32 	%r22, [%rd10+-8], 1;
	add.s32 	%r23, %r22, %r37;
	bar.warp.sync 	-1;
	atom.global.min.s32 	%r24, [%rd10+-4], 1;
	add.s32 	%r25, %r24, %r23;
	bar.warp.sync 	-1;
	atom.global.min.s32 	%r26, [%rd10], 1;
	add.s32 	%r27, %r26, %r25;
	bar.warp.sync 	-1;
	atom.global.min.s32 	%r28, [%rd10+4], 1;
	add.s32 	%r37, %r28, %r27;
	bar.warp.sync 	-1;
	add.s32 	%r30, %r30, 4;
	add.s64 	%rd10, %rd10, 16;
	setp.ne.s32 	%p3, %r30, 0;
	@%p3 bra 	$L__BB4_3;
$L__BB4_4:
	setp.eq.s32 	%p4, %r1, 0;
	@%p4 bra 	$L__BB4_7;
	mul.wide.u32 	%rd9, %r33, 4;
	add.s64 	%rd11, %rd1, %rd9;
	neg.s32 	%r35, %r1;
$L__BB4_6:
	.pragma "nounroll";
	atom.global.min.s32 	%r29, [%rd11], 1;
	add.s32 	%r37, %r29, %r37;
	bar.warp.sync 	-1;
	add.s64 	%rd11, %rd11, 4;
	add.s32 	%r35, %r35, 1;
	setp.ne.s32 	%p5, %r35, 0;
	@%p5 bra 	$L__BB4_6;
$L__BB4_7:
	st.global.u32 	[%rd1], %r37;
	ret;

}
	// .globl	_Z27read_write_increment_kernelPii
.visible .entry _Z27read_write_increment_kernelPii(
	.param .u64 .ptr .align 1 _Z27read_write_increment_kernelPii_param_0,
	.param .u32 _Z27read_write_increment_kernelPii_param_1
)
{
	.reg .pred 	%p<6>;
	.reg .b32 	%r<23>;
	.reg .b64 	%rd<7>;

	ld.param.u64 	%rd1, [_Z27read_write_increment_kernelPii_param_0];
	ld.param.u32 	%r11, [_Z27read_write_increment_kernelPii_param_1];
	setp.lt.s32 	%p1, %r11, 1;
	@%p1 bra 	$L__BB5_7;
	and.b32  	%r1, %r11, 3;
	setp.lt.u32 	%p2, %r11, 4;
	mov.b32 	%r22, 0;
	@%p2 bra 	$L__BB5_4;
	and.b32  	%r22, %r11, 2147483644;
	mov.b32 	%r19, 0;
$L__BB5_3:
	// begin inline asm
	st.wt.s32 [%rd1], %r19;
	// end inline asm
	bar.warp.sync 	-1;
	add.s32 	%r15, %r19, 1;
	// begin inline asm
	st.wt.s32 [%rd1], %r15;
	// end inline asm
	bar.warp.sync 	-1;
	add.s32 	%r16, %r19, 2;
	// begin inline asm
	st.wt.s32 [%rd1], %r16;
	// end inline asm
	bar.warp.sync 	-1;
	add.s32 	%r17, %r19, 3;
	// begin inline asm
	st.wt.s32 [%rd1], %r17;
	// end inline asm
	bar.warp.sync 	-1;
	add.s32 	%r19, %r19, 4;
	setp.ne.s32 	%p3, %r19, %r22;
	@%p3 bra 	$L__BB5_3;
$L__BB5_4:
	setp.eq.s32 	%p4, %r1, 0;
	@%p4 bra 	$L__BB5_7;
	neg.s32 	%r21, %r1;
$L__BB5_6:
	.pragma "nounroll";
	// begin inline asm
	st.wt.s32 [%rd1], %r22;
	// end inline asm
	bar.warp.sync 	-1;
	add.s32 	%r22, %r22, 1;
	add.s32 	%r21, %r21, 1;
	setp.ne.s32 	%p5, %r21, 0;
	@%p5 bra 	$L__BB5_6;
$L__BB5_7:
	ret;

}


// ===== COMPILED SASS (sm_100) =====

	.target	sm_100

	.elftype	@"ET_EXEC"


//--------------------- .note.nv.tkinfo           --------------------------
	.section	.note.nv.tkinfo,"",@"SHT_NOTE"
	.sectionflags	@"SHF_NOTE_NV_TKINFO"
	.tkinfo
        /*0018*/ 	.word	0x00000002
        /*0030*/ 	.string	""
        /*0030*/ 	.string	"ptxas"
        /*0030*/ 	.string	"Cuda compilation tools, release 13.0, V13.0.88"
        /*0030*/ 	.string	"Build cuda_13.0.r13.0/compiler.36424714_0"
        /*0030*/ 	.string	"-arch sm_100 -m 64 "



//--------------------- .note.nv.cuinfo           --------------------------
	.section	.note.nv.cuinfo,"",@"SHT_NOTE"
	.sectionflags	@"SHF_NOTE_NV_CUINFO"
        /*0018*/ 	.short	0x0002
        /*001a*/ 	.short	0x0064
        /*001c*/ 	.short	0x0082
	.zero		2


//--------------------- .nv.info                  --------------------------
	.section	.nv.info,"",@"SHT_CUDA_INFO"
	.align	4


	//----- nvinfo : EIATTR_REGCOUNT
	.align		4
        /*0000*/ 	.byte	0x04, 0x2f
        /*0002*/ 	.short	(.L_1 - .L_0)
	.align		4
.L_0:
        /*0004*/ 	.word	index@(_Z7load_caPii)
        /*0008*/ 	.word	0x00000016


	//----- nvinfo : EIATTR_FRAME_SIZE
	.align		4
.L_1:
        /*000c*/ 	.byte	0x04, 0x11
        /*000e*/ 	.short	(.L_3 - .L_2)
	.align		4
.L_2:
        /*0010*/ 	.word	index@(_Z7load_caPii)
        /*0014*/ 	.word	0x00000000


	//----- nvinfo : EIATTR_REGCOUNT
	.align		4
.L_3:
        /*0018*/ 	.byte	0x04, 0x2f
        /*001a*/ 	.short	(.L_5 - .L_4)
	.align		4
.L_4:
        /*001c*/ 	.word	index@(_Z7load_cgPVii)
        /*0020*/ 	.word	0x00000016


	//----- nvinfo : EIATTR_FRAME_SIZE
	.align		4
.L_5:
        /*0024*/ 	.byte	0x04, 0x11
        /*0026*/ 	.short	(.L_7 - .L_6)
	.align		4
.L_6:
        /*0028*/ 	.word	index@(_Z7load_cgPVii)
        /*002c*/ 	.word	0x00000000


	//----- nvinfo : EIATTR_REGCOUNT
	.align		4
.L_7:
        /*0030*/ 	.byte	0x04, 0x2f
        /*0032*/ 	.short	(.L_9 - .L_8)
	.align		4
.L_8:
        /*0034*/ 	.word	index@(_Z7load_cvPVii)
        /*0038*/ 	.word	0x00000016


	//----- nvinfo : EIATTR_FRAME_SIZE
	.align		4
.L_9:
        /*003c*/ 	.byte	0x04, 0x11
        /*003e*/ 	.short	(.L_11 - .L_10)
	.align		4
.L_10:
        /*0040*/ 	.word	index@(_Z7load_cvPVii)
        /*0044*/ 	.word	0x00000000


	//----- nvinfo : EIATTR_REGCOUNT
	.align		4
.L_11:
        /*0048*/ 	.byte	0x04, 0x2f
        /*004a*/ 	.short	(.L_13 - .L_12)
	.align		4
.L_12:
        /*004c*/ 	.word	index@(_Z17atomic_cas_kernelPii)
        /*0050*/ 	.word	0x00000020


	//----- nvinfo : EIATTR_FRAME_SIZE
	.align		4
.L_13:
        /*0054*/ 	.byte	0x04, 0x11
        /*0056*/ 	.short	(.L_15 - .L_14)
	.align		4
.L_14:
        /*0058*/ 	.word	index@(_Z17atomic_cas_kernelPii)
        /*005c*/ 	.word	0x00000000


	//----- nvinfo : EIATTR_REGCOUNT
	.align		4
.L_15:
        /*0060*/ 	.byte	0x04, 0x2f
        /*0062*/ 	.short	(.L_17 - .L_16)
	.align		4
.L_16:
        /*0064*/ 	.word	index@(_Z17atomic_min_kernelPii)
        /*0068*/ 	.word	0x0000000e


	//----- nvinfo : EIATTR_FRAME_SIZE
	.align		4
.L_17:
        /*006c*/ 	.byte	0x04, 0x11
        /*006e*/ 	.short	(.L_19 - .L_18)
	.align		4
.L_18:
        /*0070*/ 	.word	index@(_Z17atomic_min_kernelPii)
        /*0074*/ 	.word	0x00000000


	//----- nvinfo : EIATTR_REGCOUNT
	.align		4
.L_19:
        /*0078*/ 	.byte	0x04, 0x2f
        /*007a*/ 	.short	(.L_21 - .L_20)
	.align		4
.L_20:
        /*007c*/ 	.word	index@(_Z27read_write_increment_kernelPii)
        /*0080*/ 	.word	0x0000000e


	//----- nvinfo : EIATTR_FRAME_SIZE
	.align		4
.L_21:
        /*0084*/ 	.byte	0x04, 0x11
        /*0086*/ 	.short	(.L_23 - .L_22)
	.align		4
.L_22:
        /*0088*/ 	.word	index@(_Z27read_write_increment_kernelPii)
        /*008c*/ 	.word	0x00000000


	//----- nvinfo : EIATTR_MIN_STACK_SIZE
	.align		4
.L_23:
        /*0090*/ 	.byte	0x04, 0x12
        /*0092*/ 	.short	(.L_25 - .L_24)
	.align		4
.L_24:
        /*0094*/ 	.word	index@(_Z27read_write_increment_kernelPii)
        /*0098*/ 	.word	0x00000000


	//----- nvinfo : EIATTR_MIN_STACK_SIZE
	.align		4
.L_25:
        /*009c*/ 	.byte	0x04, 0x12
        /*009e*/ 	.short	(.L_27 - .L_26)
	.align		4
.L_26:
        /*00a0*/ 	.word	index@(_Z17atomic_min_kernelPii)
        /*00a4*/ 	.word	0x00000000


	//----- nvinfo : EIATTR_MIN_STACK_SIZE
	.align		4
.L_27:
        /*00a8*/ 	.byte	0x04, 0x12
        /*00aa*/ 	.short	(.L_29 - .L_28)
	.align		4
.L_28:
        /*00ac*/ 	.word	index@(_Z17atomic_cas_kernelPii)
        /*00b0*/ 	.word	0x00000000


	//----- nvinfo : EIATTR_MIN_STACK_SIZE
	.align		4
.L_29:
        /*00b4*/ 	.byte	0x04, 0x12
        /*00b6*/ 	.short	(.L_31 - .L_30)
	.align		4
.L_30:
        /*00b8*/ 	.word	index@(_Z7load_cvPVii)
        /*00bc*/ 	.word	0x00000000


	//----- nvinfo : EIATTR_MIN_STACK_SIZE
	.align		4
.L_31:
        /*00c0*/ 	.byte	0x04, 0x12
        /*00c2*/ 	.short	(.L_33 - .L_32)
	.align		4
.L_32:
        /*00c4*/ 	.word	index@(_Z7load_cgPVii)
        /*00c8*/ 	.word	0x00000000


	//----- nvinfo : EIATTR_MIN_STACK_SIZE
	.align		4
.L_33:
        /*00cc*/ 	.byte	0x04, 0x12
        /*00ce*/ 	.short	(.L_35 - .L_34)
	.align		4
.L_34:
        /*00d0*/ 	.word	index@(_Z7load_caPii)
        /*00d4*/ 	.word	0x00000000
.L_35:


//--------------------- .nv.compat                --------------------------
	.section	.nv.compat,"",@"SHT_CUDA_COMPAT_INFO"
	.align	4
        /*0000*/ 	.byte	0x02, 0x09, 0x00, 0x00, 0x02, 0x02, 0x01, 0x00, 0x02, 0x05, 0x05, 0x00, 0x03, 0x07, 0x01, 0x01
        /*0010*/ 	.byte	0x02, 0x03, 0x00, 0x00, 0x02, 0x06, 0x01, 0x00, 0x04, 0x0b, 0x08, 0x00, 0x09, 0x00, 0x00, 0x00
        /*0020*/ 	.byte	0x00, 0x00, 0x00, 0x00


//--------------------- .nv.info._Z27read_write_increment_kernelPii --------------------------
	.section	.nv.info._Z27read_write_increment_kernelPii,"",@"SHT_CUDA_INFO"
	.sectionflags	@""
	.align	4


	//----- nvinfo : EIATTR_CUDA_API_VERSION
	.align		4
        /*0000*/ 	.byte	0x04, 0x37
        /*0002*/ 	.short	(.L_37 - .L_36)
.L_36:
        /*0004*/ 	.word	0x00000082


	//----- nvinfo : EIATTR_KPARAM_INFO
	.align		4
.L_37:
        /*0008*/ 	.byte	0x04, 0x17
        /*000a*/ 	.short	(.L_39 - .L_38)
.L_38:
        /*000c*/ 	.word	0x00000000
        /*0010*/ 	.short	0x0001
        /*0012*/ 	.short	0x0008
        /*0014*/ 	.byte	0x00, 0xf0, 0x11, 0x00


	//----- nvinfo : EIATTR_KPARAM_INFO
	.align		4
.L_39:
        /*0018*/ 	.byte	0x04, 0x17
        /*001a*/ 	.short	(.L_41 - .L_40)
.L_40:
        /*001c*/ 	.word	0x00000000
        /*0020*/ 	.short	0x0000
        /*0022*/ 	.short	0x0000
        /*0024*/ 	.byte	0x00, 0xf5, 0x21, 0x00


	//----- nvinfo : EIATTR_SPARSE_MMA_MASK
	.align		4
.L_41:
        /*0028*/ 	.byte	0x03, 0x50
        /*002a*/ 	.short	0x0000


	//----- nvinfo : EIATTR_MAXREG_COUNT
	.align		4
        /*002c*/ 	.byte	0x03, 0x1b
        /*002e*/ 	.short	0x00ff


	//----- nvinfo : EIATTR_MERCURY_ISA_VERSION
	.align		4
        /*0030*/ 	.byte	0x03, 0x5f
        /*0032*/ 	.short	0x0101


	//----- nvinfo : EIATTR_COOP_GROUP_MASK_REGIDS
	.align		4
        /*0034*/ 	.byte	0x04, 0x29
        /*0036*/ 	.short	(.L_43 - .L_42)


	//   ....[0]....
.L_42:
        /*0038*/ 	.word	0xffffffff


	//   ....[1]....
        /*003c*/ 	.word	0xffffffff


	//   ....[2]....
        /*0040*/ 	.word	0xffffffff


	//   ....[3]....
        /*0044*/ 	.word	0xffffffff


	//   ....[4]....
        /*0048*/ 	.word	0xffffffff


	//----- nvinfo : EIATTR_COOP_GROUP_INSTR_OFFSETS
	.align		4
.L_43:
        /*004c*/ 	.byte	0x04, 0x28
        /*004e*/ 	.short	(.L_45 - .L_44)


	//   ....[0]....
.L_44:
        /*0050*/ 	.word	0x00000110


	//   ....[1]....
        /*0054*/ 	.word	0x00000130


	//   ....[2]....
        /*0058*/ 	.word	0x00000160


	//   ....[3]....
        /*005c*/ 	.word	0x00000190


	//   ....[4]....
        /*0060*/ 	.word	0x00000220


	//----- nvinfo : EIATTR_VRC_CTA_INIT_COUNT
	.align		4
.L_45:
        /*0064*/ 	.byte	0x02, 0x4a
	.zero		1
	.zero		1


	//----- nvinfo : EIATTR_EXIT_INSTR_OFFSETS
	.align		4
        /*0068*/ 	.byte	0x04, 0x1c
        /*006a*/ 	.short	(.L_47 - .L_46)


	//   ....[0]....
.L_46:
        /*006c*/ 	.word	0x00000030


	//   ....[1]....
        /*0070*/ 	.word	0x000001b0


	//   ....[2]....
        /*0074*/ 	.word	0x00000240


	//----- nvinfo : EIATTR_CBANK_PARAM_SIZE
	.align		4
.L_47:
        /*0078*/ 	.byte	0x03, 0x19
        /*007a*/ 	.short	0x000c


	//----- nvinfo : EIATTR_PARAM_CBANK
	.align		4
        /*007c*/ 	.byte	0x04, 0x0a
        /*007e*/ 	.short	(.L_49 - .L_48)
	.align		4
.L_48:
        /*0080*/ 	.word	index@(.nv.constant0._Z27read_write_increment_kernelPii)
        /*0084*/ 	.short	0x0380
        /*0086*/ 	.short	0x000c


	//----- nvinfo : EIATTR_SW_WAR
	.align		4
.L_49:
        /*0088*/ 	.byte	0x04, 0x36
        /*008a*/ 	.short	(.L_51 - .L_50)
.L_50:
        /*008c*/ 	.word	0x00000008
.L_51:


//--------------------- .nv.info._Z17atomic_min_kernelPii --------------------------
	.section	.nv.info._Z17atomic_min_kernelPii,"",@"SHT_CUDA_INFO"
	.sectionflags	@""
	.align	4


	//----- nvinfo : EIATTR_CUDA_API_VERSION
	.align		4
        /*0000*/ 	.byte	0x04, 0x37
        /*0002*/ 	.short	(.L_53 - .L_52)
.L_52:
        /*0004*/ 	.word	0x00000082


	//----- nvinfo : EIATTR_KPARAM_INFO
	.align		4
.L_53:
        /*0008*/ 	.byte	0x04, 0x17
        /*000a*/ 	.short	(.L_55 - .L_54)
.L_54:
        /*000c*/ 	.word	0x00000000
        /*0010*/ 	.short	0x0001
        /*0012*/ 	.short	0x0008
        /*0014*/ 	.byte	0x00, 0xf0, 0x11, 0x00


	//----- nvinfo : EIATTR_KPARAM_INFO
	.align		4
.L_55:
        /*0018*/ 	.byte	0x04, 0x17
        /*001a*/ 	.short	(.L_57 - .L_56)
.L_56:
        /*001c*/ 	.word	0x00000000
        /*0020*/ 	.short	0x0000
        /*0022*/ 	.short	0x0000
        /*0024*/ 	.byte	0x00, 0xf5, 0x21, 0x00


	//----- nvinfo : EIATTR_SPARSE_MMA_MASK
	.align		4
.L_57:
        /*0028*/ 	.byte	0x03, 0x50
        /*002a*/ 	.short	0x0000


	//----- nvinfo : EIATTR_MAXREG_COUNT
	.align		4
        /*002c*/ 	.byte	0x03, 0x1b
        /*002e*/ 	.short	0x00ff


	//----- nvinfo : EIATTR_MERCURY_ISA_VERSION
	.align		4
        /*0030*/ 	.byte	0x03, 0x5f
        /*0032*/ 	.short	0x0101


	//----- nvinfo : EIATTR_COOP_GROUP_MASK_REGIDS
	.align		4
        /*0034*/ 	.byte	0x04, 0x29
        /*0036*/ 	.short	(.L_59 - .L_58)


	//   ....[0]....
.L_58:
        /*0038*/ 	.word	0xffffffff


	//   ....[1]....
        /*003c*/ 	.word	0xffffffff


	//   ....[2]....
        /*0040*/ 	.word	0xffffffff


	//   ....[3]....
        /*0044*/ 	.word	0xffffffff


	//   ....[4]....
        /*0048*/ 	.word	0xffffffff


	//----- nvinfo : EIATTR_COOP_GROUP_INSTR_OFFSETS
	.align		4
.L_59:
        /*004c*/ 	.byte	0x04, 0x28
        /*004e*/ 	.short	(.L_61 - .L_60)


	//   ....[0]....
.L_60:
        /*0050*/ 	.word	0x00000180


	//   ....[1]....
        /*0054*/ 	.word	0x000001a0


	//   ....[2]....
        /*0058*/ 	.word	0x000001c0


	//   ....[3]....
        /*005c*/ 	.word	0x00000220


	//   ....[4]....
        /*0060*/ 	.word	0x00000320


	//----- nvinfo : EIATTR_VRC_CTA_INIT_COUNT
	.align		4
.L_61:
        /*0064*/ 	.byte	0x02, 0x4a
	.zero		1
	.zero		1


	//----- nvinfo : EIATTR_EXIT_INSTR_OFFSETS
	.align		4
        /*0068*/ 	.byte	0x04, 0x1c
        /*006a*/ 	.short	(.L_63 - .L_62)


	//   ....[0]....
.L_62:
        /*006c*/ 	.word	0x00000370


	//----- nvinfo : EIATTR_CBANK_PARAM_SIZE
	.align		4
.L_63:
        /*0070*/ 	.byte	0x03, 0x19
        /*0072*/ 	.short	0x000c


	//----- nvinfo : EIATTR_PARAM_CBANK
	.align		4
        /*0074*/ 	.byte	0x04, 0x0a
        /*0076*/ 	.short	(.L_65 - .L_64)
	.align		4
.L_64:
        /*0078*/ 	.word	index@(.nv.constant0._Z17atomic_min_kernelPii)
        /*007c*/ 	.short	0x0380
        /*007e*/ 	.short	0x000c


	//----- nvinfo : EIATTR_SW_WAR
	.align		4
.L_65:
        /*0080*/ 	.byte	0x04, 0x36
        /*0082*/ 	.short	(.L_67 - .L_66)
.L_66:
        /*0084*/ 	.word	0x00000008
.L_67:


//--------------------- .nv.info._Z17atomic_cas_kernelPii --------------------------
	.section	.nv.info._Z17atomic_cas_kernelPii,"",@"SHT_CUDA_INFO"
	.sectionflags	@""
	.align	4


	//----- nvinfo : EIATTR_CUDA_API_VERSION
	.align		4
        /*0000*/ 	.byte	0x04, 0x37
        /*0002*/ 	.short	(.L_69 - .L_68)
.L_68:
        /*0004*/ 	.word	0x00000082


	//----- nvinfo : EIATTR_KPARAM_INFO
	.align		4
.L_69:
        /*0008*/ 	.byte	0x04, 0x17
        /*000a*/ 	.short	(.L_71 - .L_70)
.L_70:
        /*000c*/ 	.word	0x00000000
        /*0010*/ 	.short	0x0001
        /*0012*/ 	.short	0x0008
        /*0014*/ 	.byte	0x00, 0xf0, 0x11, 0x00


	//----- nvinfo : EIATTR_KPARAM_INFO
	.align		4
.L_71:
        /*0018*/ 	.byte	0x04, 0x17
        /*001a*/ 	.short	(.L_73 - .L_72)
.L_72:
        /*001c*/ 	.word	0x00000000
        /*0020*/ 	.short	0x0000
        /*0022*/ 	.short	0x0000
        /*0024*/ 	.byte	0x00, 0xf5, 0x21, 0x00


	//----- nvinfo : EIATTR_SPARSE_MMA_MASK
	.align		4
.L_73:
        /*0028*/ 	.byte	0x03, 0x50
        /*002a*/ 	.short	0x0000


	//----- nvinfo : EIATTR_MAXREG_COUNT
	.align		4
        /*002c*/ 	.byte	0x03, 0x1b
        /*002e*/ 	.short	0x00ff


	//----- nvinfo : EIATTR_MERCURY_ISA_VERSION
	.align		4
        /*0030*/ 	.byte	0x03, 0x5f
        /*0032*/ 	.short	0x0101


	//----- nvinfo : EIATTR_VRC_CTA_INIT_COUNT
	.align		4
        /*0034*/ 	.byte	0x02, 0x4a
	.zero		1
	.zero		1


	//----- nvinfo : EIATTR_EXIT_INSTR_OFFSETS
	.align		4
        /*0038*/ 	.byte	0x04, 0x1c
        /*003a*/ 	.short	(.L_75 - .L_74)


	//   ....[0]....
.L_74:
        /*003c*/ 	.word	0x00000bd0


	//----- nvinfo : EIATTR_CBANK_PARAM_SIZE
	.align		4
.L_75:
        /*0040*/ 	.byte	0x03, 0x19
        /*0042*/ 	.short	0x000c


	//----- nvinfo : EIATTR_PARAM_CBANK
	.align		4
        /*0044*/ 	.byte	0x04, 0x0a
        /*0046*/ 	.short	(.L_77 - .L_76)
	.align		4
.L_76:
        /*0048*/ 	.word	index@(.nv.constant0._Z17atomic_cas_kernelPii)
        /*004c*/ 	.short	0x0380
        /*004e*/ 	.short	0x000c


	//----- nvinfo : EIATTR_SW_WAR
	.align		4
.L_77:
        /*0050*/ 	.byte	0x04, 0x36
        /*0052*/ 	.short	(.L_79 - .L_78)
.L_78:
        /*0054*/ 	.word	0x00000008
.L_79:


//--------------------- .nv.info._Z7load_cvPVii   --------------------------
	.section	.nv.info._Z7load_cvPVii,"",@"SHT_CUDA_INFO"
	.sectionflags	@""
	.align	4


	//----- nvinfo : EIATTR_CUDA_API_VERSION
	.align		4
        /*0000*/ 	.byte	0x04, 0x37
        /*0002*/ 	.short	(.L_81 - .L_80)
.L_80:
        /*0004*/ 	.word	0x00000082


	//----- nvinfo : EIATTR_KPARAM_INFO
	.align		4
.L_81:
        /*0008*/ 	.byte	0x04, 0x17
        /*000a*/ 	.short	(.L_83 - .L_82)
.L_82:
        /*000c*/ 	.word	0x00000000
        /*0010*/ 	.short	0x0001
        /*0012*/ 	.short	0x0008
        /*0014*/ 	.byte	0x00, 0xf0, 0x11, 0x00


	//----- nvinfo : EIATTR_KPARAM_INFO
	.align		4
.L_83:
        /*0018*/ 	.byte	0x04, 0x17
        /*001a*/ 	.short	(.L_85 - .L_84)
.L_84:
        /*001c*/ 	.word	0x00000000
        /*0020*/ 	.short	0x0000
        /*0022*/ 	.short	0x0000
        /*0024*/ 	.byte	0x00, 0xf5, 0x21, 0x00


	//----- nvinfo : EIATTR_SPARSE_MMA_MASK
	.align		4
.L_85:
        /*0028*/ 	.byte	0x03, 0x50
        /*002a*/ 	.short	0x0000


	//----- nvinfo : EIATTR_MAXREG_COUNT
	.align		4
        /*002c*/ 	.byte	0x03, 0x1b
        /*002e*/ 	.short	0x00ff


	//----- nvinfo : EIATTR_MERCURY_ISA_VERSION
	.align		4
        /*0030*/ 	.byte	0x03, 0x5f
        /*0032*/ 	.short	0x0101


	//----- nvinfo : EIATTR_COOP_GROUP_MASK_REGIDS
	.align		4
        /*0034*/ 	.byte	0x04, 0x29
        /*0036*/ 	.short	(.L_87 - .L_86)


	//   ....[0]....
.L_86:
        /*0038*/ 	.word	0xffffffff


	//   ....[1]....
        /*003c*/ 	.word	0xffffffff


	//   ....[2]....
        /*0040*/ 	.word	0xffffffff


	//   ....[3]....
        /*0044*/ 	.word	0xffffffff


	//   ....[4]....
        /*0048*/ 	.word	0xffffffff


	//   ....[5]....
        /*004c*/ 	.word	0xffffffff


	//   ....[6]....
        /*0050*/ 	.word	0xffffffff


	//   ....[7]....
        /*0054*/ 	.word	0xffffffff


	//   ....[8]....
        /*0058*/ 	.word	0xffffffff


	//   ....[9]....
        /*005c*/ 	.word	0xffffffff


	//   ....[10]....
        /*0060*/ 	.word	0xffffffff


	//   ....[11]....
        /*0064*/ 	.word	0xffffffff


	//   ....[12]....
        /*0068*/ 	.word	0xffffffff


	//   ....[13]....
        /*006c*/ 	.word	0xffffffff


	//   ....[14]....
        /*0070*/ 	.word	0xffffffff


	//   ....[15]....
        /*0074*/ 	.word	0xffffffff


	//   ....[16]....
        /*0078*/ 	.word	0xffffffff


	//   ....[17]....
        /*007c*/ 	.word	0xffffffff


	//   ....[18]....
        /*0080*/ 	.word	0xffffffff


	//   ....[19]....
        /*0084*/ 	.word	0xffffffff


	//   ....[20]....
        /*0088*/ 	.word	0xffffffff


	//   ....[21]....
        /*008c*/ 	.word	0xffffffff


	//   ....[22]....
        /*0090*/ 	.word	0xffffffff


	//   ....[23]....
        /*0094*/ 	.word	0xffffffff


	//   ....[24]....
        /*0098*/ 	.word	0xffffffff


	//   ....[25]....
        /*009c*/ 	.word	0xffffffff


	//   ....[26]....
        /*00a0*/ 	.word	0xffffffff


	//   ....[27]....
        /*00a4*/ 	.word	0xffffffff


	//   ....[28]....
        /*00a8*/ 	.word	0xffffffff


	//----- nvinfo : EIATTR_COOP_GROUP_INSTR_OFFSETS
	.align		4
.L_87:
        /*00ac*/ 	.byte	0x04, 0x28
        /*00ae*/ 	.short	(.L_89 - .L_88)


	//   ....[0]....
.L_88:
        /*00b0*/ 	.word	0x00000190


	//   ....[1]....
        /*00b4*/ 	.word	0x000001b0


	//   ....[2]....
        /*00b8*/ 	.word	0x000001d0


	//   ....[3]....
        /*00bc*/ 	.word	0x000001f0


	//   ....[4]....
        /*00c0*/ 	.word	0x00000210


	//   ....[5]....
        /*00c4*/ 	.word	0x00000230


	//   ....[6]....
        /*00c8*/ 	.word	0x00000250


	//   ....[7]....
        /*00cc*/ 	.word	0x00000270


	//   ....[8]....
        /*00d0*/ 	.word	0x00000290


	//   ....[9]....
        /*00d4*/ 	.word	0x000002b0


	//   ....[10]....
        /*00d8*/ 	.word	0x000002d0


	//   ....[11]....
        /*00dc*/ 	.word	0x000002f0


	//   ....[12]....
        /*00e0*/ 	.word	0x00000310


	//   ....[13]....
        /*00e4*/ 	.word	0x00000330


	//   ....[14]....
        /*00e8*/ 	.word	0x00000350


	//   ....[15]....
        /*00ec*/ 	.word	0x00000450


	//   ....[16]....
        /*00f0*/ 	.word	0x000004b0


	//   ....[17]....
        /*00f4*/ 	.word	0x000004d0


	//   ....[18]....
        /*00f8*/ 	.word	0x000004f0


	//   ....[19]....
        /*00fc*/ 	.word	0x00000510


	//   ....[20]....
        /*0100*/ 	.word	0x00000530


	//   ....[21]....
        /*0104*/ 	.word	0x00000550


	//   ....[22]....
        /*0108*/ 	.word	0x00000570


	//   ....[23]....
        /*010c*/ 	.word	0x000005b0


	//   ....[24]....
        /*0110*/ 	.word	0x00000670


	//   ....[25]....
        /*0114*/ 	.word	0x00000690


	//   ....[26]....
        /*0118*/ 	.word	0x000006b0


	//   ....[27]....
        /*011c*/ 	.word	0x00000730


	//   ....[28]....
        /*0120*/ 	.word	0x00000830


	//----- nvinfo : EIATTR_VRC_CTA_INIT_COUNT
	.align		4
.L_89:
        /*0124*/ 	.byte	0x02, 0x4a
	.zero		1
	.zero		1


	//----- nvinfo : EIATTR_EXIT_INSTR_OFFSETS
	.align		4
        /*0128*/ 	.byte	0x04, 0x1c
        /*012a*/ 	.short	(.L_91 - .L_90)


	//   ....[0]....
.L_90:
        /*012c*/ 	.word	0x00000880


	//----- nvinfo : EIATTR_CBANK_PARAM_SIZE
	.align		4
.L_91:
        /*0130*/ 	.byte	0x03, 0x19
        /*0132*/ 	.short	0x000c


	//----- nvinfo : EIATTR_PARAM_CBANK
	.align		4
        /*0134*/ 	.byte	0x04, 0x0a
        /*0136*/ 	.short	(.L_93 - .L_92)
	.align		4
.L_92:
        /*0138*/ 	.word	index@(.nv.constant0._Z7load_cvPVii)
        /*013c*/ 	.short	0x0380
        /*013e*/ 	.short	0x000c


	//----- nvinfo : EIATTR_SW_WAR
	.align		4
.L_93:
        /*0140*/ 	.byte	0x04, 0x36
        /*0142*/ 	.short	(.L_95 - .L_94)
.L_94:
        /*0144*/ 	.word	0x00000008
.L_95:


//--------------------- .nv.info._Z7load_cgPVii   --------------------------
	.section	.nv.info._Z7load_cgPVii,"",@"SHT_CUDA_INFO"
	.sectionflags	@""
	.align	4


	//----- nvinfo : EIATTR_CUDA_API_VERSION
	.align		4
        /*0000*/ 	.byte	0x04, 0x37
        /*0002*/ 	.short	(.L_97 - .L_96)
.L_96:
        /*0004*/ 	.word	0x00000082


	//----- nvinfo : EIATTR_KPARAM_INFO
	.align		4
.L_97:
        /*0008*/ 	.byte	0x04, 0x17
        /*000a*/ 	.short	(.L_99 - .L_98)
.L_98:
        /*000c*/ 	.word	0x00000000
        /*0010*/ 	.short	0x0001
        /*0012*/ 	.short	0x0008
        /*0014*/ 	.byte	0x00, 0xf0, 0x11, 0x00


	//----- nvinfo : EIATTR_KPARAM_INFO
	.align		4
.L_99:
        /*0018*/ 	.byte	0x04, 0x17
        /*001a*/ 	.short	(.L_101 - .L_100)
.L_100:
        /*001c*/ 	.word	0x00000000
        /*0020*/ 	.short	0x0000
        /*0022*/ 	.short	0x0000
        /*0024*/ 	.byte	0x00, 0xf5, 0x21, 0x00


	//----- nvinfo : EIATTR_SPARSE_MMA_MASK
	.align		4
.L_101:
        /*0028*/ 	.byte	0x03, 0x50
        /*002a*/ 	.short	0x0000


	//----- nvinfo : EIATTR_MAXREG_COUNT
	.align		4
        /*002c*/ 	.byte	0x03, 0x1b
        /*002e*/ 	.short	0x00ff


	//----- nvinfo : EIATTR_MERCURY_ISA_VERSION
	.align		4
        /*0030*/ 	.byte	0x03, 0x5f
        /*0032*/ 	.short	0x0101


	//----- nvinfo : EIATTR_COOP_GROUP_MASK_REGIDS
	.align		4
        /*0034*/ 	.byte	0x04, 0x29
        /*0036*/ 	.short	(.L_103 - .L_102)


	//   ....[0]....
.L_102:
        /*0038*/ 	.word	0xffffffff


	//   ....[1]....
        /*003c*/ 	.word	0xffffffff


	//   ....[2]....
        /*0040*/ 	.word	0xffffffff


	//   ....[3]....
        /*0044*/ 	.word	0xffffffff


	//   ....[4]....
        /*0048*/ 	.word	0xffffffff


	//   ....[5]....
        /*004c*/ 	.word	0xffffffff


	//   ....[6]....
        /*0050*/ 	.word	0xffffffff


	//   ....[7]....
        /*0054*/ 	.word	0xffffffff


	//   ....[8]....
        /*0058*/ 	.word	0xffffffff


	//   ....[9]....
        /*005c*/ 	.word	0xffffffff


	//   ....[10]....
        /*0060*/ 	.word	0xffffffff


	//   ....[11]....
        /*0064*/ 	.word	0xffffffff


	//   ....[12]....
        /*0068*/ 	.word	0xffffffff


	//   ....[13]....
        /*006c*/ 	.word	0xffffffff


	//   ....[14]....
        /*0070*/ 	.word	0xffffffff


	//   ....[15]....
        /*0074*/ 	.word	0xffffffff


	//   ....[16]....
        /*0078*/ 	.word	0xffffffff


	//   ....[17]....
        /*007c*/ 	.word	0xffffffff


	//   ....[18]....
        /*0080*/ 	.word	0xffffffff


	//   ....[19]....
        /*0084*/ 	.word	0xffffffff


	//   ....[20]....
        /*0088*/ 	.word	0xffffffff


	//   ....[21]....
        /*008c*/ 	.word	0xffffffff


	//   ....[22]....
        /*0090*/ 	.word	0xffffffff


	//   ....[23]....
        /*0094*/ 	.word	0xffffffff


	//   ....[24]....
        /*0098*/ 	.word	0xffffffff


	//   ....[25]....
        /*009c*/ 	.word	0xffffffff


	//   ....[26]....
        /*00a0*/ 	.word	0xffffffff


	//   ....[27]....
        /*00a4*/ 	.word	0xffffffff


	//   ....[28]....
        /*00a8*/ 	.word	0xffffffff


	//----- nvinfo : EIATTR_COOP_GROUP_INSTR_OFFSETS
	.align		4
.L_103:
        /*00ac*/ 	.byte	0x04, 0x28
        /*00ae*/ 	.short	(.L_105 - .L_104)


	//   ....[0]....
.L_104:
        /*00b0*/ 	.word	0x00000190


	//   ....[1]....
        /*00b4*/ 	.word	0x000001b0


	//   ....[2]....
        /*00b8*/ 	.word	0x000001d0


	//   ....[3]....
        /*00bc*/ 	.word	0x000001f0


	//   ....[4]....
        /*00c0*/ 	.word	0x00000210


	//   ....[5]....
        /*00c4*/ 	.word	0x00000230


	//   ....[6]....
        /*00c8*/ 	.word	0x00000250


	//   ....[7]....
        /*00cc*/ 	.word	0x00000270


	//   ....[8]....
        /*00d0*/ 	.word	0x00000290


	//   ....[9]....
        /*00d4*/ 	.word	0x000002b0


	//   ....[10]....
        /*00d8*/ 	.word	0x000002d0


	//   ....[11]....
        /*00dc*/ 	.word	0x000002f0


	//   ....[12]....
        /*00e0*/ 	.word	0x00000310


	//   ....[13]....
        /*00e4*/ 	.word	0x00000330


	//   ....[14]....
        /*00e8*/ 	.word	0x00000350


	//   ....[15]....
        /*00ec*/ 	.word	0x00000450


	//   ....[16]....
        /*00f0*/ 	.word	0x000004b0


	//   ....[17]....
        /*00f4*/ 	.word	0x000004d0


	//   ....[18]....
        /*00f8*/ 	.word	0x000004f0


	//   ....[19]....
        /*00fc*/ 	.word	0x00000510


	//   ....[20]....
        /*0100*/ 	.word	0x00000530


	//   ....[21]....
        /*0104*/ 	.word	0x00000550


	//   ....[22]....
        /*0108*/ 	.word	0x00000570


	//   ....[23]....
        /*010c*/ 	.word	0x000005b0


	//   ....[24]....
        /*0110*/ 	.word	0x00000670


	//   ....[25]....
        /*0114*/ 	.word	0x00000690


	//   ....[26]....
        /*0118*/ 	.word	0x000006b0


	//   ....[27]....
        /*011c*/ 	.word	0x00000730


	//   ....[28]....
        /*0120*/ 	.word	0x00000830


	//----- nvinfo : EIATTR_VRC_CTA_INIT_COUNT
	.align		4
.L_105:
        /*0124*/ 	.byte	0x02, 0x4a
	.zero		1
	.zero		1


	//----- nvinfo : EIATTR_EXIT_INSTR_OFFSETS
	.align		4
        /*0128*/ 	.byte	0x04, 0x1c
        /*012a*/ 	.short	(.L_107 - .L_106)


	//   ....[0]....
.L_106:
        /*012c*/ 	.word	0x00000880


	//----- nvinfo : EIATTR_CBANK_PARAM_SIZE
	.align		4
.L_107:
        /*0130*/ 	.byte	0x03, 0x19
        /*0132*/ 	.short	0x000c


	//----- nvinfo : EIATTR_PARAM_CBANK
	.align		4
        /*0134*/ 	.byte	0x04, 0x0a
        /*0136*/ 	.short	(.L_109 - .L_108)
	.align		4
.L_108:
        /*0138*/ 	.word	index@(.nv.constant0._Z7load_cgPVii)
        /*013c*/ 	.short	0x0380
        /*013e*/ 	.short	0x000c


	//----- nvinfo : EIATTR_SW_WAR
	.align		4
.L_109:
        /*0140*/ 	.byte	0x04, 0x36
        /*0142*/ 	.short	(.L_111 - .L_110)
.L_110:
        /*0144*/ 	.word	0x00000008
.L_111:


//--------------------- .nv.info._Z7load_caPii    --------------------------
	.section	.nv.info._Z7load_caPii,"",@"SHT_CUDA_INFO"
	.sectionflags	@""
	.align	4


	//----- nvinfo : EIATTR_CUDA_API_VERSION
	.align		4
        /*0000*/ 	.byte	0x04, 0x37
        /*0002*/ 	.short	(.L_113 - .L_112)
.L_112:
        /*0004*/ 	.word	0x00000082


	//----- nvinfo : EIATTR_KPARAM_INFO
	.align		4
.L_113:
        /*0008*/ 	.byte	0x04, 0x17
        /*000a*/ 	.short	(.L_115 - .L_114)
.L_114:
        /*000c*/ 	.word	0x00000000
        /*0010*/ 	.short	0x0001
        /*0012*/ 	.short	0x0008
        /*0014*/ 	.byte	0x00, 0xf0, 0x11, 0x00


	//----- nvinfo : EIATTR_KPARAM_INFO
	.align		4
.L_115:
        /*0018*/ 	.byte	0x04, 0x17
        /*001a*/ 	.short	(.L_117 - .L_116)
.L_116:
        /*001c*/ 	.word	0x00000000
        /*0020*/ 	.short	0x0000
        /*0022*/ 	.short	0x0000
        /*0024*/ 	.byte	0x00, 0xf5, 0x21, 0x00


	//----- nvinfo : EIATTR_SPARSE_MMA_MASK
	.align		4
.L_117:
        /*0028*/ 	.byte	0x03, 0x50
        /*002a*/ 	.short	0x0000


	//----- nvinfo : EIATTR_MAXREG_COUNT
	.align		4
        /*002c*/ 	.byte	0x03, 0x1b
        /*002e*/ 	.short	0x00ff


	//----- nvinfo : EIATTR_MERCURY_ISA_VERSION
	.align		4
        /*0030*/ 	.byte	0x03, 0x5f
        /*0032*/ 	.short	0x0101


	//----- nvinfo : EIATTR_COOP_GROUP_MASK_REGIDS
	.align		4
        /*0034*/ 	.byte	0x04, 0x29
        /*0036*/ 	.short	(.L_119 - .L_118)


	//   ....[0]....
.L_118:
        /*0038*/ 	.word	0xffffffff


	//   ....[1]....
        /*003c*/ 	.word	0xffffffff


	//   ....[2]....
        /*0040*/ 	.word	0xffffffff


	//   ....[3]....
        /*0044*/ 	.word	0xffffffff


	//   ....[4]....
        /*0048*/ 	.word	0xffffffff


	//   ....[5]....
        /*004c*/ 	.word	0xffffffff


	//   ....[6]....
        /*0050*/ 	.word	0xffffffff


	//   ....[7]....
        /*0054*/ 	.word	0xffffffff


	//   ....[8]....
        /*0058*/ 	.word	0xffffffff


	//   ....[9]....
        /*005c*/ 	.word	0xffffffff


	//   ....[10]....
        /*0060*/ 	.word	0xffffffff


	//   ....[11]....
        /*0064*/ 	.word	0xffffffff


	//   ....[12]....
        /*0068*/ 	.word	0xffffffff


	//   ....[13]....
        /*006c*/ 	.word	0xffffffff


	//   ....[14]....
        /*0070*/ 	.word	0xffffffff


	//   ....[15]....
        /*0074*/ 	.word	0xffffffff


	//   ....[16]....
        /*0078*/ 	.word	0xffffffff


	//   ....[17]....
        /*007c*/ 	.word	0xffffffff


	//   ....[18]....
        /*0080*/ 	.word	0xffffffff


	//   ....[19]....
        /*0084*/ 	.word	0xffffffff


	//   ....[20]....
        /*0088*/ 	.word	0xffffffff


	//   ....[21]....
        /*008c*/ 	.word	0xffffffff


	//   ....[22]....
        /*0090*/ 	.word	0xffffffff


	//   ....[23]....
        /*0094*/ 	.word	0xffffffff


	//   ....[24]....
        /*0098*/ 	.word	0xffffffff


	//   ....[25]....
        /*009c*/ 	.word	0xffffffff


	//   ....[26]....
        /*00a0*/ 	.word	0xffffffff


	//   ....[27]....
        /*00a4*/ 	.word	0xffffffff


	//   ....[28]....
        /*00a8*/ 	.word	0xffffffff


	//----- nvinfo : EIATTR_COOP_GROUP_INSTR_OFFSETS
	.align		4
.L_119:
        /*00ac*/ 	.byte	0x04, 0x28
        /*00ae*/ 	.short	(.L_121 - .L_120)


	//   ....[0]....
.L_120:
        /*00b0*/ 	.word	0x000002a0


	//   ....[1]....
        /*00b4*/ 	.word	0x000002b0


	//   ....[2]....
        /*00b8*/ 	.word	0x000002c0


	//   ....[3]....
        /*00bc*/ 	.word	0x000002d0


	//   ....[4]....
        /*00c0*/ 	.word	0x000002e0


	//   ....[5]....
        /*00c4*/ 	.word	0x000002f0


	//   ....[6]....
        /*00c8*/ 	.word	0x00000300


	//   ....[7]....
        /*00cc*/ 	.word	0x00000310


	//   ....[8]....
        /*00d0*/ 	.word	0x00000320


	//   ....[9]....
        /*00d4*/ 	.word	0x00000330


	//   ....[10]....
        /*00d8*/ 	.word	0x00000340


	//   ....[11]....
        /*00dc*/ 	.word	0x00000350


	//   ....[12]....
        /*00e0*/ 	.word	0x00000360


	//   ....[13]....
        /*00e4*/ 	.word	0x00000370


	//   ....[14]....
        /*00e8*/ 	.word	0x00000380


	//   ....[15]....
        /*00ec*/ 	.word	0x00000390


	//   ....[16]....
        /*00f0*/ 	.word	0x00000540


	//   ....[17]....
        /*00f4*/ 	.word	0x00000550


	//   ....[18]....
        /*00f8*/ 	.word	0x00000560


	//   ....[19]....
        /*00fc*/ 	.word	0x00000570


	//   ....[20]....
        /*0100*/ 	.word	0x00000580


	//   ....[21]....
        /*0104*/ 	.word	0x00000590


	//   ....[22]....
        /*0108*/ 	.word	0x000005a0


	//   ....[23]....
        /*010c*/ 	.word	0x000005b0


	//   ....[24]....
        /*0110*/ 	.word	0x00000700


	//   ....[25]....
        /*0114*/ 	.word	0x00000710


	//   ....[26]....
        /*0118*/ 	.word	0x00000720


	//   ....[27]....
        /*011c*/ 	.word	0x00000730


	//   ....[28]....
        /*0120*/ 	.word	0x000007f0


	//----- nvinfo : EIATTR_VRC_CTA_INIT_COUNT
	.align		4
.L_121:
        /*0124*/ 	.byte	0x02, 0x4a
	.zero		1
	.zero		1


	//----- nvinfo : EIATTR_EXIT_INSTR_OFFSETS
	.align		4
        /*0128*/ 	.byte	0x04, 0x1c
        /*012a*/ 	.short	(.L_123 - .L_122)


	//   ....[0]....
.L_122:
        /*012c*/ 	.word	0x00000880


	//----- nvinfo : EIATTR_CBANK_PARAM_SIZE
	.align		4
.L_123:
        /*0130*/ 	.byte	0x03, 0x19
        /*0132*/ 	.short	0x000c


	//----- nvinfo : EIATTR_PARAM_CBANK
	.align		4
        /*0134*/ 	.byte	0x04, 0x0a
        /*0136*/ 	.short	(.L_125 - .L_124)
	.align		4
.L_124:
        /*0138*/ 	.word	index@(.nv.constant0._Z7load_caPii)
        /*013c*/ 	.short	0x0380
        /*013e*/ 	.short	0x000c


	//----- nvinfo : EIATTR_SW_WAR
	.align		4
.L_125:
        /*0140*/ 	.byte	0x04, 0x36
        /*0142*/ 	.short	(.L_127 - .L_126)
.L_126:
        /*0144*/ 	.word	0x00000008
.L_127:


//--------------------- .nv.callgraph             --------------------------
	.section	.nv.callgraph,"",@"SHT_CUDA_CALLGRAPH"
	.align	4
	.sectionentsize	8
	.align		4
        /*0000*/ 	.word	0x00000000
	.align		4
        /*0004*/ 	.word	0xffffffff
	.align		4
        /*0008*/ 	.word	0x00000000
	.align		4
        /*000c*/ 	.word	0xfffffffe
	.align		4
        /*0010*/ 	.word	0x00000000
	.align		4
        /*0014*/ 	.word	0xfffffffd
	.align		4
        /*0018*/ 	.word	0x00000000
	.align		4
        /*001c*/ 	.word	0xfffffffc


//--------------------- .text._Z27read_write_increment_kernelPii --------------------------
	.section	.text._Z27read_write_increment_kernelPii,"ax",@progbits
	.align	128
        .global         _Z27read_write_increment_kernelPii
        .type           _Z27read_write_increment_kernelPii,@function
        .size           _Z27read_write_increment_kernelPii,(.L_x_42 - _Z27read_write_increment_kernelPii)
        .other          _Z27read_write_increment_kernelPii,@"STO_CUDA_ENTRY STV_DEFAULT"
_Z27read_write_increment_kernelPii:
.text._Z27read_write_increment_kernelPii:
[----:B------:R-:W-:Y:S08]  /*0000*/  LDC R1, c[0x0][0x37c] ;  /* 0x0000df00ff017b82 */ /* 0x000ff00000000800 */
[----:B------:R-:W0:Y:S02]  /*0010*/  LDC R4, c[0x0][0x388] ;  /* 0x0000e200ff047b82 */ /* 0x000e240000000800 */
[----:B0-----:R-:W-:-:S13]  /*0020*/  ISETP.GE.AND P0, PT, R4, 0x1, PT ;  /* 0x000000010400780c */ /* 0x001fda0003f06270 */
[----:B------:R-:W-:Y:S05]  /*0030*/  @!P0 EXIT ;  /* 0x000000000000894d */ /* 0x000fea0003800000 */
[C---:B------:R-:W-:Y:S01]  /*0040*/  ISETP.GE.U32.AND P1, PT, R4.reuse, 0x4, PT ;  /* 0x000000040400780c */ /* 0x040fe20003f26070 */
[----:B------:R-:W0:Y:S01]  /*0050*/  LDCU.64 UR4, c[0x0][0x358] ;  /* 0x00006b00ff0477ac */ /* 0x000e220008000a00 */
[----:B------:R-:W-:Y:S01]  /*0060*/  LOP3.LUT R0, R4, 0x3, RZ, 0xc0, !PT ;  /* 0x0000000304007812 */ /* 0x000fe200078ec0ff */
[----:B------:R-:W-:-:S03]  /*0070*/  IMAD.MOV.U32 R5, RZ, RZ, RZ ;  /* 0x000000ffff057224 */ /* 0x000fc600078e00ff */
[----:B------:R-:W-:-:S07]  /*0080*/  ISETP.NE.AND P0, PT, R0, RZ, PT ;  /* 0x000000ff0000720c */ /* 0x000fce0003f05270 */
[----:B------:R-:W-:Y:S06]  /*0090*/  @!P1 BRA `(.L_x_0) ;  /* 0x0000000000449947 */ /* 0x000fec0003800000 */
[----:B------:R-:W1:Y:S01]  /*00a0*/  LDC.64 R2, c[0x0][0x380] ;  /* 0x0000e000ff027b82 */ /* 0x000e620000000a00 */
[----:B------:R-:W-:Y:S01]  /*00b0*/  LOP3.LUT R5, R4, 0x7ffffffc, RZ, 0xc0, !PT ;  /* 0x7ffffffc04057812 */ /* 0x000fe200078ec0ff */
[----:B------:R-:W-:-:S07]  /*00c0*/  IMAD.MOV.U32 R4, RZ, RZ, RZ ;  /* 0x000000ffff047224 */ /* 0x000fce00078e00ff */
.L_x_1:
[----:B01----:R0:W-:Y:S01]  /*00d0*/  ST.E.STRONG.SYS desc[UR4][R2.64], R4 ;  /* 0x0000000402007985 */ /* 0x0031e2000c115904 */
[C---:B------:R-:W-:Y:S01]  /*00e0*/  VIADD R7, R4.reuse, 0x1 ;  /* 0x0000000104077836 */ /* 0x040fe20000000000 */
[C---:B------:R-:W-:Y:S01]  /*00f0*/  IADD3 R11, PT, PT, R4.reuse, 0x3, RZ ;  /* 0x00000003040b7810 */ /* 0x040fe20007ffe0ff */
[C---:B------:R-:W-:Y:S01]  /*0100*/  VIADD R9, R4.reuse, 0x2 ;  /* 0x0000000204097836 */ /* 0x040fe20000000000 */
[----:B------:R-:W-:Y:S02]  /*0110*/  NOP ;  /* 0x0000000000007918 */ /* 0x000fe40000000000 */
[----:B------:R2:W-:Y:S01]  /*0120*/  ST.E.STRONG.SYS desc[UR4][R2.64], R7 ;  /* 0x0000000702007985 */ /* 0x0005e2000c115904 */
[----:B------:R-:W-:Y:S01]  /*0130*/  NOP ;  /* 0x0000000000007918 */ /* 0x000fe20000000000 */
[----:B0-----:R-:W-:Y:S02]  /*0140*/  VIADD R4, R4, 0x4 ;  /* 0x0000000404047836 */ /* 0x001fe40000000000 */
[----:B------:R2:W-:Y:S01]  /*0150*/  ST.E.STRONG.SYS desc[UR4][R2.64], R9 ;  /* 0x0000000902007985 */ /* 0x0005e2000c115904 */
[----:B------:R-:W-:-:S02]  /*0160*/  NOP ;  /* 0x0000000000007918 */ /* 0x000fc40000000000 */
[----:B------:R-:W-:Y:S01]  /*0170*/  ISETP.NE.AND P1, PT, R4, R5, PT ;  /* 0x000000050400720c */ /* 0x000fe20003f25270 */
[----:B------:R2:W-:Y:S01]  /*0180*/  ST.E.STRONG.SYS desc[UR4][R2.64], R11 ;  /* 0x0000000b02007985 */ /* 0x0005e2000c115904 */
[----:B------:R-:W-:-:S11]  /*0190*/  NOP ;  /* 0x0000000000007918 */ /* 0x000fd60000000000 */
[----:B--2---:R-:W-:Y:S05]  /*01a0*/  @P1 BRA `(.L_x_1) ;  /* 0xfffffffc00c81947 */ /* 0x004fea000383ffff */
.L_x_0:
[----:B0-----:R-:W-:Y:S05]  /*01b0*/  @!P0 EXIT ;  /* 0x000000000000894d */ /* 0x001fea0003800000 */
[----:B------:R-:W0:Y:S01]  /*01c0*/  LDC.64 R2, c[0x0][0x380] ;  /* 0x0000e000ff027b82 */ /* 0x000e220000000a00 */
[----:B------:R-:W-:-:S07]  /*01d0*/  IMAD.MOV R0, RZ, RZ, -R0 ;  /* 0x000000ffff007224 */ /* 0x000fce00078e0a00 */
.L_x_2:
[----:B------:R-:W-:Y:S01]  /*01e0*/  IADD3 R0, PT, PT, R0, 0x1, RZ ;  /* 0x0000000100007810 */ /* 0x000fe20007ffe0ff */
[----:B0-----:R0:W-:Y:S03]  /*01f0*/  ST.E.STRONG.SYS desc[UR4][R2.64], R5 ;  /* 0x0000000502007985 */ /* 0x0011e6000c115904 */
[----:B------:R-:W-:Y:S01]  /*0200*/  ISETP.NE.AND P0, PT, R0, RZ, PT ;  /* 0x000000ff0000720c */ /* 0x000fe20003f05270 */
[----:B0-----:R-:W-:Y:S01]  /*0210*/  VIADD R5, R5, 0x1 ;  /* 0x0000000105057836 */ /* 0x001fe20000000000 */
[----:B------:R-:W-:-:S11]  /*0220*/  NOP ;  /* 0x0000000000007918 */ /* 0x000fd60000000000 */
[----:B------:R-:W-:Y:S05]  /*0230*/  @P0 BRA `(.L_x_2) ;  /* 0xfffffffc00e80947 */ /* 0x000fea000383ffff */
[----:B------:R-:W-:Y:S05]  /*0240*/  EXIT ;  /* 0x000000000000794d */ /* 0x000fea0003800000 */
.L_x_3:
[----:B------:R-:W-:-:S00]  /*0250*/  BRA `(.L_x_3) ;  /* 0xfffffffc00fc7947 */ /* 0x000fc0000383ffff */
[----:B------:R-:W-:-:S00]  /*0260*/  NOP ;  /* 0x0000000000007918 */ /* 0x000fc00000000000 */
        /* <DEDUP_REMOVED lines=9> */
.L_x_42:


//--------------------- .text._Z17atomic_min_kernelPii --------------------------
	.section	.text._Z17atomic_min_kernelPii,"ax",@progbits
	.align	128
        .global         _Z17atomic_min_kernelPii
        .type           _Z17atomic_min_kernelPii,@function
        .size           _Z17atomic_min_kernelPii,(.L_x_43 - _Z17atomic_min_kernelPii)
        .other          _Z17atomic_min_kernelPii,@"STO_CUDA_ENTRY STV_DEFAULT"
_Z17atomic_min_kernelPii:
.text._Z17atomic_min_kernelPii:
[----:B------:R-:W-:Y:S01]  /*0000*/  LDC R1, c[0x0][0x37c] ;  /* 0x0000df00ff017b82 */ /* 0x000fe20000000800 */
[----:B------:R-:W0:Y:S01]  /*0010*/  LDCU UR6, c[0x0][0x388] ;  /* 0x00007100ff0677ac */ /* 0x000e220008000800 */
[----:B------:R-:W-:Y:S01]  /*0020*/  IMAD.MOV.U32 R5, RZ, RZ, RZ ;  /* 0x000000ffff057224 */ /* 0x000fe200078e00ff */
[----:B------:R-:W1:Y:S01]  /*0030*/  LDCU.64 UR12, c[0x0][0x358] ;  /* 0x00006b00ff0c77ac */ /* 0x000e620008000a00 */
[----:B0-----:R-:W-:-:S09]  /*0040*/  UISETP.GE.AND UP0, UPT, UR6, 0x1, UPT ;  /* 0x000000010600788c */ /* 0x001fd2000bf06270 */
[----:B-1----:R-:W-:Y:S05]  /*0050*/  BRA.U !UP0, `(.L_x_4) ;  /* 0x0000000108bc7547 */ /* 0x002fea000b800000 */
[----:B------:R-:W-:Y:S01]  /*0060*/  UISETP.GE.U32.AND UP1, UPT, UR6, 0x4, UPT ;  /* 0x000000040600788c */ /* 0x000fe2000bf26070 */
[----:B------:R-:W-:Y:S01]  /*0070*/  IMAD.MOV.U32 R5, RZ, RZ, RZ ;  /* 0x000000ffff057224 */ /* 0x000fe200078e00ff */
[----:B------:R-:W-:Y:S01]  /*0080*/  ULOP3.LUT UR8, UR6, 0x3, URZ, 0xc0, !UPT ;  /* 0x0000000306087892 */ /* 0x000fe2000f8ec0ff */
[----:B------:R-:W-:-:S03]  /*0090*/  UMOV UR4, URZ ;  /* 0x000000ff00047c82 */ /* 0x000fc60008000000 */
[----:B------:R-:W-:-:S03]  /*00a0*/  UISETP.NE.AND UP0, UPT, UR8, URZ, UPT ;  /* 0x000000ff0800728c */ /* 0x000fc6000bf05270 */
[----:B------:R-:W-:Y:S08]  /*00b0*/  BRA.U !UP1, `(.L_x_5) ;  /* 0x0000000109687547 */ /* 0x000ff0000b800000 */
[----:B------:R-:W0:Y:S01]  /*00c0*/  LDCU.64 UR10, c[0x0][0x380] ;  /* 0x00007000ff0a77ac */ /* 0x000e220008000a00 */
[----:B------:R-:W-:Y:S02]  /*00d0*/  HFMA2 R5, -RZ, RZ, 0, 0 ;  /* 0x00000000ff057431 */ /* 0x000fe400000001ff */
[----:B------:R-:W-:Y:S01]  /*00e0*/  IMAD.MOV.U32 R11, RZ, RZ, 0x1 ;  /* 0x00000001ff0b7424 */ /* 0x000fe200078e00ff */
[----:B------:R-:W-:-:S04]  /*00f0*/  ULOP3.LUT UR4, UR6, 0x7ffffffc, URZ, 0xc0, !UPT ;  /* 0x7ffffffc06047892 */ /* 0x000fc8000f8ec0ff */
[----:B------:R-:W-:Y:S02]  /*0100*/  UIADD3 UR7, UPT, UPT, -UR4, URZ, URZ ;  /* 0x000000ff04077290 */ /* 0x000fe4000fffe1ff */
[----:B0-----:R-:W-:-:S04]  /*0110*/  UIADD3 UR5, UP1, UPT, UR10, 0x8, URZ ;  /* 0x000000080a057890 */ /* 0x001fc8000ff3e0ff */
[----:B------:R-:W-:Y:S02]  /*0120*/  UIADD3.X UR6, UPT, UPT, URZ, UR11, URZ, UP1, !UPT ;  /* 0x0000000bff067290 */ /* 0x000fe40008ffe4ff */
[----:B------:R-:W-:-:S04]  /*0130*/  MOV R8, UR5 ;  /* 0x0000000500087c02 */ /* 0x000fc80008000f00 */
[----:B------:R-:W-:-:S07]  /*0140*/  IMAD.U32 R9, RZ, RZ, UR6 ;  /* 0x00000006ff097e24 */ /* 0x000fce000f8e00ff */
.L_x_6:
[----:B------:R-:W-:Y:S01]  /*0150*/  MOV R2, R8 ;  /* 0x0000000800027202 */ /* 0x000fe20000000f00 */
[----:B------:R-:W-:-:S05]  /*0160*/  IMAD.MOV.U32 R3, RZ, RZ, R9 ;  /* 0x000000ffff037224 */ /* 0x000fca00078e0009 */
[----:B------:R-:W2:Y:S01]  /*0170*/  ATOMG.E.MIN.S32.STRONG.GPU PT, R0, desc[UR12][R2.64+-0x8], R11 ;  /* 0xfffff80b020079a8 */ /* 0x000ea200089ef30c */
[----:B------:R-:W-:-:S03]  /*0180*/  NOP ;  /* 0x0000000000007918 */ /* 0x000fc60000000000 */
[----:B------:R-:W2:Y:S01]  /*0190*/  ATOMG.E.MIN.S32.STRONG.GPU PT, R4, desc[UR12][R2.64+-0x4], R11 ;  /* 0xfffffc0b020479a8 */ /* 0x000ea200089ef30c */
[----:B------:R-:W-:-:S03]  /*01a0*/  NOP ;  /* 0x0000000000007918 */ /* 0x000fc60000000000 */
[----:B------:R-:W3:Y:S01]  /*01b0*/  ATOMG.E.MIN.S32.STRONG.GPU PT, R7, desc[UR12][R2.64], R11 ;  /* 0x8000000b020779a8 */ /* 0x000ee200089ef30c */
[----:B------:R-:W-:-:S03]  /*01c0*/  NOP ;  /* 0x0000000000007918 */ /* 0x000fc60000000000 */
[----:B------:R-:W3:Y:S01]  /*01d0*/  ATOMG.E.MIN.S32.STRONG.GPU PT, R6, desc[UR12][R2.64+0x4], R11 ;  /* 0x8000040b020679a8 */ /* 0x000ee200089ef30c */
[----:B------:R-:W-:Y:S01]  /*01e0*/  UIADD3 UR7, UPT, UPT, UR7, 0x4, URZ ;  /* 0x0000000407077890 */ /* 0x000fe2000fffe0ff */
[----:B------:R-:W-:-:S03]  /*01f0*/  IADD3 R8, P0, PT, R2, 0x10, RZ ;  /* 0x0000001002087810 */ /* 0x000fc60007f1e0ff */
[----:B------:R-:W-:Y:S01]  /*0200*/  UISETP.NE.AND UP1, UPT, UR7, URZ, UPT ;  /* 0x000000ff0700728c */ /* 0x000fe2000bf25270 */
[----:B------:R-:W-:Y:S01]  /*0210*/  IADD3.X R9, PT, PT, RZ, R3, RZ, P0, !PT ;  /* 0x00000003ff097210 */ /* 0x000fe200007fe4ff */
[----:B------:R-:W-:Y:S01]  /*0220*/  NOP ;  /* 0x0000000000007918 */ /* 0x000fe20000000000 */
[----:B--2---:R-:W-:-:S04]  /*0230*/  IADD3 R0, PT, PT, R4, R0, R5 ;  /* 0x0000000004007210 */ /* 0x004fc80007ffe005 */
[----:B---3--:R-:W-:Y:S02]  /*0240*/  IADD3 R5, PT, PT, R6, R7, R0 ;  /* 0x0000000706057210 */ /* 0x008fe40007ffe000 */
[----:B------:R-:W-:Y:S05]  /*0250*/  BRA.U UP1, `(.L_x_6) ;  /* 0xfffffffd01bc7547 */ /* 0x000fea000b83ffff */
.L_x_5:
[----:B------:R-:W-:Y:S05]  /*0260*/  BRA.U !UP0, `(.L_x_4) ;  /* 0x0000000108387547 */ /* 0x000fea000b800000 */
[----:B------:R-:W0:Y:S01]  /*0270*/  LDCU.64 UR6, c[0x0][0x380] ;  /* 0x00007000ff0677ac */ /* 0x000e220008000a00 */
[----:B------:R-:W-:Y:S01]  /*0280*/  IMAD.MOV.U32 R7, RZ, RZ, 0x1 ;  /* 0x00000001ff077424 */ /* 0x000fe200078e00ff */
[----:B------:R-:W-:Y:S02]  /*0290*/  UIADD3 UR8, UPT, UPT, -UR8, URZ, URZ ;  /* 0x000000ff08087290 */ /* 0x000fe4000fffe1ff */
[----:B0-----:R-:W-:-:S12]  /*02a0*/  UIMAD.WIDE.U32 UR4, UR4, 0x4, UR6 ;  /* 0x00000004040478a5 */ /* 0x001fd8000f8e0006 */
.L_x_7:
[----:B------:R-:W-:Y:S01]  /*02b0*/  MOV R2, UR4 ;  /* 0x0000000400027c02 */ /* 0x000fe20008000f00 */
[----:B------:R-:W-:-:S05]  /*02c0*/  IMAD.U32 R3, RZ, RZ, UR5 ;  /* 0x00000005ff037e24 */ /* 0x000fca000f8e00ff */
[----:B------:R-:W2:Y:S01]  /*02d0*/  ATOMG.E.MIN.S32.STRONG.GPU PT, R2, desc[UR12][R2.64], R7 ;  /* 0x80000007020279a8 */ /* 0x000ea200089ef30c */
[----:B------:R-:W-:Y:S02]  /*02e0*/  UIADD3 UR8, UPT, UPT, UR8, 0x1, URZ ;  /* 0x0000000108087890 */ /* 0x000fe4000fffe0ff */
[----:B------:R-:W-:Y:S02]  /*02f0*/  UIADD3 UR4, UP1, UPT, UR4, 0x4, URZ ;  /* 0x0000000404047890 */ /* 0x000fe4000ff3e0ff */
[----:B------:R-:W-:Y:S02]  /*0300*/  UISETP.NE.AND UP0, UPT, UR8, URZ, UPT ;  /* 0x000000ff0800728c */ /* 0x000fe4000bf05270 */
[----:B------:R-:W-:Y:S01]  /*0310*/  UIADD3.X UR5, UPT, UPT, URZ, UR5, URZ, UP1, !UPT ;  /* 0x00000005ff057290 */ /* 0x000fe20008ffe4ff */
[----:B------:R-:W-:Y:S01]  /*0320*/  NOP ;  /* 0x0000000000007918 */ /* 0x000fe20000000000 */
[----:B--2---:R-:W-:-:S05]  /*0330*/  IADD3 R5, PT, PT, R2, R5, RZ ;  /* 0x0000000502057210 */ /* 0x004fca0007ffe0ff */
[----:B------:R-:W-:Y:S05]  /*0340*/  BRA.U UP0, `(.L_x_7) ;  /* 0xfffffffd00d87547 */ /* 0x000fea000b83ffff */
.L_x_4:
[----:B------:R-:W0:Y:S02]  /*0350*/  LDC.64 R2, c[0x0][0x380] ;  /* 0x0000e000ff027b82 */ /* 0x000e240000000a00 */
[----:B0-----:R-:W-:Y:S01]  /*0360*/  STG.E desc[UR12][R2.64], R5 ;  /* 0x0000000502007986 */ /* 0x001fe2000c10190c */
[----:B------:R-:W-:Y:S05]  /*0370*/  EXIT ;  /* 0x000000000000794d */ /* 0x000fea0003800000 */
.L_x_8:
        /* <DEDUP_REMOVED lines=16> */
.L_x_43:


//--------------------- .text._Z17atomic_cas_kernelPii --------------------------
	.section	.text._Z17atomic_cas_kernelPii,"ax",@progbits
	.align	128
        .global         _Z17atomic_cas_kernelPii
        .type           _Z17atomic_cas_kernelPii,@function
        .size           _Z17atomic_cas_kernelPii,(.L_x_44 - _Z17atomic_cas_kernelPii)
        .other          _Z17atomic_cas_kernelPii,@"STO_CUDA_ENTRY STV_DEFAULT"
_Z17atomic_cas_kernelPii:
.text._Z17atomic_cas_kernelPii:
        /* <DEDUP_REMOVED lines=9> */
[----:B------:R-:W-:-:S06]  /*0090*/  UMOV UR4, URZ ;  /* 0x000000ff00047c82 */ /* 0x000fcc0008000000 */
[----:B------:R-:W-:Y:S05]  /*00a0*/  BRA.U !UP0, `(.L_x_10) ;  /* 0x0000000908807547 */ /* 0x000fea000b800000 */
[----:B------:R-:W0:Y:S01]  /*00b0*/  LDCU.64 UR6, c[0x0][0x380] ;  /* 0x00007000ff0677ac */ /* 0x000e220008000a00 */
[----:B------:R-:W-:Y:S01]  /*00c0*/  HFMA2 R0, -RZ, RZ, 0, 0 ;  /* 0x00000000ff007431 */ /* 0x000fe200000001ff */
[----:B------:R-:W-:-:S04]  /*00d0*/  ULOP3.LUT UR4, UR5, 0x7ffffffc, URZ, 0xc0, !UPT ;  /* 0x7ffffffc05047892 */ /* 0x000fc8000f8ec0ff */
[----:B------:R-:W-:Y:S02]  /*00e0*/  UIADD3 UR5, UPT, UPT, -UR4, URZ, URZ ;  /* 0x000000ff04057290 */ /* 0x000fe4000fffe1ff */
[----:B0-----:R-:W-:-:S04]  /*00f0*/  UIADD3 UR6, UP0, UPT, UR6, 0x8, URZ ;  /* 0x0000000806067890 */ /* 0x001fc8000ff1e0ff */
[----:B------:R-:W-:Y:S02]  /*0100*/  UIADD3.X UR7, UPT, UPT, URZ, UR7, URZ, UP0, !UPT ;  /* 0x00000007ff077290 */ /* 0x000fe400087fe4ff */
[----:B------:R-:W-:-:S09]  /*0110*/  UISETP.GE.AND UP0, UPT, UR5, URZ, UPT ;  /* 0x000000ff0500728c */ /* 0x000fd2000bf06270 */
[----:B------:R-:W-:Y:S05]  /*0120*/  BRA.U UP0, `(.L_x_11) ;  /* 0x0000000500f47547 */ /* 0x000fea000b800000 */
[----:B------:R-:W-:Y:S02]  /*0130*/  UIADD3 UR9, UPT, UPT, -UR5, URZ, URZ ;  /* 0x000000ff05097290 */ /* 0x000fe4000fffe1ff */
[----:B------:R-:W-:Y:S02]  /*0140*/  UPLOP3.LUT UP0, UPT, UPT, UPT, UPT, 0x80, 0x8 ;  /* 0x000000000008789c */ /* 0x000fe40003f0f070 */
[----:B------:R-:W-:-:S09]  /*0150*/  UISETP.GT.AND UP1, UPT, UR9, 0xc, UPT ;  /* 0x0000000c0900788c */ /* 0x000fd2000bf24270 */
[----:B------:R-:W-:Y:S05]  /*0160*/  BRA.U !UP1, `(.L_x_12) ;  /* 0x0000000509307547 */ /* 0x000fea000b800000 */
[----:B------:R-:W-:-:S11]  /*0170*/  UPLOP3.LUT UP0, UPT, UPT, UPT, UPT, 0x40, 0x4 ;  /* 0x000000000004789c */ /* 0x000fd60003f0e870 */
.L_x_13:
[----:B------:R-:W-:Y:S02]  /*0180*/  HFMA2 R11, -RZ, RZ, 0, 5.9604644775390625e-08 ;  /* 0x00000001ff0b7431 */ /* 0x000fe400000001ff */
[----:B------:R-:W-:Y:S01]  /*0190*/  IMAD.U32 R4, RZ, RZ, UR6 ;  /* 0x00000006ff047e24 */ /* 0x000fe2000f8e00ff */
[----:B------:R-:W-:Y:S01]  /*01a0*/  MOV R7, UR7 ;  /* 0x0000000700077c02 */ /* 0x000fe20008000f00 */
[----:B------:R-:W-:Y:S02]  /*01b0*/  IMAD.U32 R5, RZ, RZ, UR7 ;  /* 0x00000007ff057e24 */ /* 0x000fe4000f8e00ff */
[----:B------:R-:W-:Y:S02]  /*01c0*/  IMAD.MOV.U32 R10, RZ, RZ, RZ ;  /* 0x000000ffff0a7224 */ /* 0x000fe400078e00ff */
[----:B------:R-:W-:Y:S02]  /*01d0*/  IMAD.U32 R6, RZ, RZ, UR6 ;  /* 0x00000006ff067e24 */ /* 0x000fe4000f8e00ff */
[----:B------:R-:W-:-:S02]  /*01e0*/  IMAD.MOV.U32 R18, RZ, RZ, RZ ;  /* 0x000000ffff127224 */ /* 0x000fc400078e00ff */
[----:B------:R-:W-:Y:S01]  /*01f0*/  IMAD.MOV.U32 R19, RZ, RZ, 0x1 ;  /* 0x00000001ff137424 */ /* 0x000fe200078e00ff */
[----:B------:R-:W-:Y:S01]  /*0200*/  MOV R8, UR6 ;  /* 0x0000000600087c02 */ /* 0x000fe20008000f00 */
[----:B------:R-:W-:Y:S01]  /*0210*/  IMAD.U32 R9, RZ, RZ, UR7 ;  /* 0x00000007ff097e24 */ /* 0x000fe2000f8e00ff */
[----:B------:R-:W-:Y:S01]  /*0220*/  MOV R13, UR7 ;  /* 0x00000007000d7c02 */ /* 0x000fe20008000f00 */
[----:B------:R-:W-:Y:S01]  /*0230*/  IMAD.MOV.U32 R24, RZ, RZ, RZ ;  /* 0x000000ffff187224 */ /* 0x000fe200078e00ff */
[----:B------:R-:W-:Y:S01]  /*0240*/  MOV R26, RZ ;  /* 0x000000ff001a7202 */ /* 0x000fe20000000f00 */
[----:B------:R-:W-:Y:S01]  /*0250*/  IMAD.MOV.U32 R25, RZ, RZ, 0x1 ;  /* 0x00000001ff197424 */ /* 0x000fe200078e00ff */
[----:B------:R-:W2:Y:S01]  /*0260*/  ATOMG.E.CAS.STRONG.GPU PT, R2, [R4+-0x8], R10, R11 ;  /* 0xfffff80a040273a9 */ /* 0x000ea200001ee10b */
[----:B------:R-:W-:Y:S02]  /*0270*/  IMAD.U32 R12, RZ, RZ, UR6 ;  /* 0x00000006ff0c7e24 */ /* 0x000fe4000f8e00ff */
[----:B------:R-:W-:Y:S01]  /*0280*/  IMAD.MOV.U32 R27, RZ, RZ, 0x1 ;  /* 0x00000001ff1b7424 */ /* 0x000fe200078e00ff */
[----:B------:R0:W2:Y:S01]  /*0290*/  ATOMG.E.CAS.STRONG.GPU PT, R3, [R6+-0x4], R18, R19 ;  /* 0xfffffc12060373a9 */ /* 0x0000a200001ee113 */
[----:B------:R-:W-:Y:S01]  /*02a0*/  IMAD.U32 R14, RZ, RZ, UR6 ;  /* 0x00000006ff0e7e24 */ /* 0x000fe2000f8e00ff */
[----:B------:R-:W-:Y:S01]  /*02b0*/  MOV R15, UR7 ;  /* 0x00000007000f7c02 */ /* 0x000fe20008000f00 */
[----:B------:R-:W-:Y:S01]  /*02c0*/  IMAD.MOV.U32 R28, RZ, RZ, RZ ;  /* 0x000000ffff1c7224 */ /* 0x000fe200078e00ff */
[----:B------:R-:W-:Y:S01]  /*02d0*/  MOV R16, UR6 ;  /* 0x0000000600107c02 */ /* 0x000fe20008000f00 */
[----:B------:R-:W-:-:S02]  /*02e0*/  IMAD.MOV.U32 R29, RZ, RZ, 0x1 ;  /* 0x00000001ff1d7424 */ /* 0x000fc400078e00ff */
[----:B------:R-:W-:Y:S01]  /*02f0*/  IMAD.U32 R17, RZ, RZ, UR7 ;  /* 0x00000007ff117e24 */ /* 0x000fe2000f8e00ff */
[----:B------:R-:W3:Y:S04]  /*0300*/  ATOMG.E.CAS.STRONG.GPU PT, R4, [R8], R24, R25 ;  /* 0x00000018080473a9 */ /* 0x000ee800001ee119 */
[----:B------:R1:W3:Y:S01]  /*0310*/  ATOMG.E.CAS.STRONG.GPU PT, R11, [R12+0x4], R26, R27 ;  /* 0x0000041a0c0b73a9 */ /* 0x0002e200001ee11b */
[----:B0-----:R-:W-:Y:S01]  /*0320*/  IMAD.MOV.U32 R6, RZ, RZ, RZ ;  /* 0x000000ffff067224 */ /* 0x001fe200078e00ff */
[----:B------:R-:W-:Y:S01]  /*0330*/  MOV R19, UR7 ;  /* 0x0000000700137c02 */ /* 0x000fe20008000f00 */
[----:B------:R-:W-:Y:S01]  /*0340*/  IMAD.MOV.U32 R7, RZ, RZ, 0x1 ;  /* 0x00000001ff077424 */ /* 0x000fe200078e00ff */
[----:B------:R0:W4:Y:S01]  /*0350*/  ATOMG.E.CAS.STRONG.GPU PT, R10, [R14+0x8], R28, R29 ;  /* 0x0000081c0e0a73a9 */ /* 0x00012200001ee11d */
[----:B------:R-:W-:Y:S01]  /*0360*/  IMAD.U32 R18, RZ, RZ, UR6 ;  /* 0x00000006ff127e24 */ /* 0x000fe2000f8e00ff */
[----:B------:R-:W-:Y:S01]  /*0370*/  MOV R21, UR7 ;  /* 0x0000000700157c02 */ /* 0x000fe20008000f00 */
[----:B------:R-:W-:-:S02]  /*0380*/  IMAD.U32 R20, RZ, RZ, UR6 ;  /* 0x00000006ff147e24 */ /* 0x000fc4000f8e00ff */
[----:B------:R-:W-:Y:S01]  /*0390*/  IMAD.MOV.U32 R22, RZ, RZ, RZ ;  /* 0x000000ffff167224 */ /* 0x000fe200078e00ff */
[----:B------:R-:W4:Y:S01]  /*03a0*/  ATOMG.E.CAS.STRONG.GPU PT, R9, [R16+0xc], R6, R7 ;  /* 0x00000c06100973a9 */ /* 0x000f2200001ee107 */
[----:B------:R-:W-:Y:S02]  /*03b0*/  IMAD.MOV.U32 R23, RZ, RZ, 0x1 ;  /* 0x00000001ff177424 */ /* 0x000fe400078e00ff */
[----:B-1----:R-:W-:Y:S02]  /*03c0*/  HFMA2 R12, -RZ, RZ, 0, 0 ;  /* 0x00000000ff0c7431 */ /* 0x002fe400000001ff */
[----:B------:R-:W-:Y:S01]  /*03d0*/  IMAD.MOV.U32 R13, RZ, RZ, 0x1 ;  /* 0x00000001ff0d7424 */ /* 0x000fe200078e00ff */
[----:B------:R-:W-:Y:S01]  /*03e0*/  MOV R26, UR6 ;  /* 0x00000006001a7c02 */ /* 0x000fe20008000f00 */
[----:B------:R-:W-:Y:S01]  /*03f0*/  IMAD.U32 R27, RZ, RZ, UR7 ;  /* 0x00000007ff1b7e24 */ /* 0x000fe2000f8e00ff */
[----:B0-----:R-:W-:Y:S01]  /*0400*/  MOV R14, RZ ;  /* 0x000000ff000e7202 */ /* 0x001fe20000000f00 */
[----:B------:R-:W-:Y:S01]  /*0410*/  IMAD.MOV.U32 R15, RZ, RZ, 0x1 ;  /* 0x00000001ff0f7424 */ /* 0x000fe200078e00ff */
[----:B------:R-:W5:Y:S01]  /*0420*/  ATOMG.E.CAS.STRONG.GPU PT, R8, [R18+0x10], R12, R13 ;  /* 0x0000100c120873a9 */ /* 0x000f6200001ee10d */
[----:B------:R-:W-:Y:S01]  /*0430*/  MOV R24, UR6 ;  /* 0x0000000600187c02 */ /* 0x000fe20008000f00 */
[----:B------:R-:W-:-:S02]  /*0440*/  IMAD.U32 R25, RZ, RZ, UR7 ;  /* 0x00000007ff197e24 */ /* 0x000fc4000f8e00ff */
[----:B------:R0:W5:Y:S04]  /*0450*/  ATOMG.E.CAS.STRONG.GPU PT, R7, [R20+0x14], R22, R23 ;  /* 0x00001416140773a9 */ /* 0x00016800001ee117 */
[----:B------:R-:W5:Y:S04]  /*0460*/  ATOMG.E.CAS.STRONG.GPU PT, R6, [R16+0x18], R14, R15 ;  /* 0x0000180e100673a9 */ /* 0x000f6800001ee10f */
[----:B------:R1:W5:Y:S04]  /*0470*/  ATOMG.E.CAS.STRONG.GPU PT, R5, [R26+0x1c], R12, R13 ;  /* 0x00001c0c1a0573a9 */ /* 0x00036800001ee10d */
[----:B------:R1:W5:Y:S01]  /*0480*/  ATOMG.E.CAS.STRONG.GPU PT, R28, [R24+0x20], R28, R29 ;  /* 0x0000201c181c73a9 */ /* 0x00036200001ee11d */
[----:B0-----:R-:W-:-:S02]  /*0490*/  HFMA2 R20, -RZ, RZ, 0, 0 ;  /* 0x00000000ff147431 */ /* 0x001fc400000001ff */
[----:B------:R-:W-:-:S06]  /*04a0*/  IMAD.MOV.U32 R21, RZ, RZ, 0x1 ;  /* 0x00000001ff157424 */ /* 0x000fcc00078e00ff */
[----:B------:R-:W5:Y:S01]  /*04b0*/  ATOMG.E.CAS.STRONG.GPU PT, R21, [R18+0x24], R20, R21 ;  /* 0x00002414121573a9 */ /* 0x000f6200001ee115 */
[----:B-1----:R-:W-:Y:S02]  /*04c0*/  IMAD.U32 R13, RZ, RZ, UR7 ;  /* 0x00000007ff0d7e24 */ /* 0x002fe4000f8e00ff */
[----:B------:R-:W-:Y:S01]  /*04d0*/  HFMA2 R26, -RZ, RZ, 0, 0 ;  /* 0x00000000ff1a7431 */ /* 0x000fe200000001ff */
[----:B------:R-:W-:Y:S01]  /*04e0*/  MOV R12, UR6 ;  /* 0x00000006000c7c02 */ /* 0x000fe20008000f00 */
[----:B------:R-:W5:Y:S01]  /*04f0*/  ATOMG.E.CAS.STRONG.GPU PT, R22, [R16+0x28], R22, R23 ;  /* 0x00002816101673a9 */ /* 0x000f6200001ee117 */
[----:B------:R-:W-:Y:S01]  /*0500*/  IMAD.MOV.U32 R25, RZ, RZ, 0x1 ;  /* 0x00000001ff197424 */ /* 0x000fe200078e00ff */
[----:B------:R-:W-:Y:S01]  /*0510*/  MOV R24, RZ ;  /* 0x000000ff00187202 */ /* 0x000fe20000000f00 */
[----:B------:R-:W-:Y:S01]  /*0520*/  IMAD.MOV.U32 R27, RZ, RZ, 0x1 ;  /* 0x00000001ff1b7424 */ /* 0x000fe200078e00ff */
[----:B------:R-:W5:Y:S04]  /*0530*/  ATOMG.E.CAS.STRONG.GPU PT, R13, [R12+0x2c], R14, R15 ;  /* 0x00002c0e0c0d73a9 */ /* 0x000f6800001ee10f */
[----:B------:R-:W5:Y:S04]  /*0540*/  ATOMG.E.CAS.STRONG.GPU PT, R25, [R18+0x30], R24, R25 ;  /* 0x00003018121973a9 */ /* 0x000f6800001ee119 */
[----:B------:R-:W5:Y:S01]  /*0550*/  ATOMG.E.CAS.STRONG.GPU PT, R26, [R16+0x34], R26, R27 ;  /* 0x0000341a101a73a9 */ /* 0x000f6200001ee11b */
[----:B------:R-:W-:-:S02]  /*0560*/  UIADD3 UR6, UP1, UPT, UR6, 0x40, URZ ;  /* 0x0000004006067890 */ /* 0x000fc4000ff3e0ff */
[----:B------:R-:W-:Y:S02]  /*0570*/  UIADD3 UR5, UPT, UPT, UR5, 0x10, URZ ;  /* 0x0000001005057890 */ /* 0x000fe4000fffe0ff */
[----:B------:R-:W-:Y:S02]  /*0580*/  UIADD3.X UR7, UPT, UPT, URZ, UR7, URZ, UP1, !UPT ;  /* 0x00000007ff077290 */ /* 0x000fe40008ffe4ff */
[----:B------:R-:W-:Y:S01]  /*0590*/  UISETP.GE.AND UP1, UPT, UR5, -0xc, UPT ;  /* 0xfffffff40500788c */ /* 0x000fe2000bf26270 */
[----:B--2---:R-:W-:-:S04]  /*05a0*/  IADD3 R2, PT, PT, R3, R2, R0 ;  /* 0x0000000203027210 */ /* 0x004fc80007ffe000 */
[----:B---3--:R-:W-:-:S04]  /*05b0*/  IADD3 R2, PT, PT, R11, R4, R2 ;  /* 0x000000040b027210 */ /* 0x008fc80007ffe002 */
[----:B----4-:R-:W-:-:S04]  /*05c0*/  IADD3 R2, PT, PT, R9, R10, R2 ;  /* 0x0000000a09027210 */ /* 0x010fc80007ffe002 */
[----:B-----5:R-:W-:-:S04]  /*05d0*/  IADD3 R2, PT, PT, R7, R8, R2 ;  /* 0x0000000807027210 */ /* 0x020fc80007ffe002 */
[----:B------:R-:W-:-:S04]  /*05e0*/  IADD3 R2, PT, PT, R5, R6, R2 ;  /* 0x0000000605027210 */ /* 0x000fc80007ffe002 */
[----:B------:R-:W-:-:S04]  /*05f0*/  IADD3 R2, PT, PT, R21, R28, R2 ;  /* 0x0000001c15027210 */ /* 0x000fc80007ffe002 */
[----:B------:R-:W-:-:S04]  /*0600*/  IADD3 R2, PT, PT, R13, R22, R2 ;  /* 0x000000160d027210 */ /* 0x000fc80007ffe002 */
[----:B------:R-:W-:Y:S01]  /*0610*/  IADD3 R0, PT, PT, R26, R25, R2 ;  /* 0x000000191a007210 */ /* 0x000fe20007ffe002 */
[----:B------:R-:W-:Y:S06]  /*0620*/  BRA.U !UP1, `(.L_x_13) ;  /* 0xfffffff909d47547 */ /* 0x000fec000b83ffff */
.L_x_12:
[----:B------:R-:W-:-:S04]  /*0630*/  UIADD3 UR9, UPT, UPT, -UR5, URZ, URZ ;  /* 0x000000ff05097290 */ /* 0x000fc8000fffe1ff */
[----:B------:R-:W-:-:S09]  /*0640*/  UISETP.GT.AND UP1, UPT, UR9, 0x4, UPT ;  /* 0x000000040900788c */ /* 0x000fd2000bf24270 */
[----:B------:R-:W-:Y:S05]  /*0650*/  BRA.U !UP1, `(.L_x_14) ;  /* 0x0000000109a07547 */ /* 0x000fea000b800000 */
[----:B------:R-:W-:Y:S01]  /*0660*/  HFMA2 R18, -RZ, RZ, 0, 0 ;  /* 0x00000000ff127431 */ /* 0x000fe200000001ff */
[----:B------:R-:W-:Y:S01]  /*0670*/  MOV R6, UR6 ;  /* 0x0000000600067c02 */ /* 0x000fe20008000f00 */
[----:B------:R-:W-:Y:S01]  /*0680*/  IMAD.U32 R7, RZ, RZ, UR7 ;  /* 0x00000007ff077e24 */ /* 0x000fe2000f8e00ff */
[----:B------:R-:W-:Y:S01]  /*0690*/  MOV R17, 0x1 ;  /* 0x0000000100117802 */ /* 0x000fe20000000f00 */
[----:B------:R-:W-:Y:S01]  /*06a0*/  IMAD.MOV.U32 R16, RZ, RZ, RZ ;  /* 0x000000ffff107224 */ /* 0x000fe200078e00ff */
[----:B------:R-:W-:Y:S01]  /*06b0*/  MOV R8, UR6 ;  /* 0x0000000600087c02 */ /* 0x000fe20008000f00 */
[----:B------:R-:W-:Y:S01]  /*06c0*/  IMAD.U32 R9, RZ, RZ, UR7 ;  /* 0x00000007ff097e24 */ /* 0x000fe2000f8e00ff */
[----:B------:R-:W-:Y:S01]  /*06d0*/  MOV R4, UR6 ;  /* 0x0000000600047c02 */ /* 0x000fe20008000f00 */
[----:B------:R-:W-:Y:S02]  /*06e0*/  IMAD.MOV.U32 R19, RZ, RZ, 0x1 ;  /* 0x00000001ff137424 */ /* 0x000fe400078e00ff */
[----:B------:R-:W-:-:S02]  /*06f0*/  HFMA2 R22, -RZ, RZ, 0, 0 ;  /* 0x00000000ff167431 */ /* 0x000fc400000001ff */
[----:B------:R-:W-:Y:S01]  /*0700*/  IMAD.U32 R5, RZ, RZ, UR7 ;  /* 0x00000007ff057e24 */ /* 0x000fe2000f8e00ff */
[----:B------:R-:W-:Y:S01]  /*0710*/  MOV R20, RZ ;  /* 0x000000ff00147202 */ /* 0x000fe20000000f00 */
[----:B------:R-:W-:Y:S01]  /*0720*/  IMAD.MOV.U32 R21, RZ, RZ, 0x1 ;  /* 0x00000001ff157424 */ /* 0x000fe200078e00ff */
[----:B------:R-:W-:Y:S01]  /*0730*/  MOV R10, UR6 ;  /* 0x00000006000a7c02 */ /* 0x000fe20008000f00 */
[----:B------:R-:W2:Y:S01]  /*0740*/  ATOMG.E.CAS.STRONG.GPU PT, R3, [R6+-0x8], R16, R17 ;  /* 0xfffff810060373a9 */ /* 0x000ea200001ee111 */
[----:B------:R-:W-:Y:S02]  /*0750*/  IMAD.U32 R11, RZ, RZ, UR7 ;  /* 0x00000007ff0b7e24 */ /* 0x000fe4000f8e00ff */
[----:B------:R-:W-:Y:S01]  /*0760*/  IMAD.MOV.U32 R23, RZ, RZ, 0x1 ;  /* 0x00000001ff177424 */ /* 0x000fe200078e00ff */
[----:B------:R-:W2:Y:S01]  /*0770*/  ATOMG.E.CAS.STRONG.GPU PT, R2, [R8+-0x4], R18, R19 ;  /* 0xfffffc12080273a9 */ /* 0x000ea200001ee113 */
[----:B------:R-:W-:Y:S01]  /*0780*/  MOV R12, UR6 ;  /* 0x00000006000c7c02 */ /* 0x000fe20008000f00 */
[----:B------:R-:W-:-:S02]  /*0790*/  HFMA2 R26, -RZ, RZ, 0, 0 ;  /* 0x00000000ff1a7431 */ /* 0x000fc400000001ff */
[----:B------:R-:W-:Y:S01]  /*07a0*/  IMAD.U32 R13, RZ, RZ, UR7 ;  /* 0x00000007ff0d7e24 */ /* 0x000fe2000f8e00ff */
[----:B------:R-:W-:Y:S01]  /*07b0*/  MOV R24, RZ ;  /* 0x000000ff00187202 */ /* 0x000fe20000000f00 */
[----:B------:R-:W-:Y:S01]  /*07c0*/  IMAD.MOV.U32 R25, RZ, RZ, 0x1 ;  /* 0x00000001ff197424 */ /* 0x000fe200078e00ff */
[----:B------:R-:W-:Y:S01]  /*07d0*/  MOV R14, UR6 ;  /* 0x00000006000e7c02 */ /* 0x000fe20008000f00 */
[----:B------:R-:W3:Y:S01]  /*07e0*/  ATOMG.E.CAS.STRONG.GPU PT, R4, [R4], R20, R21 ;  /* 0x00000014040473a9 */ /* 0x000ee200001ee115 */
[----:B------:R-:W-:Y:S02]  /*07f0*/  IMAD.U32 R15, RZ, RZ, UR7 ;  /* 0x00000007ff0f7e24 */ /* 0x000fe4000f8e00ff */
[----:B------:R-:W-:Y:S01]  /*0800*/  IMAD.MOV.U32 R27, RZ, RZ, 0x1 ;  /* 0x00000001ff1b7424 */ /* 0x000fe200078e00ff */
[----:B------:R-:W3:Y:S04]  /*0810*/  ATOMG.E.CAS.STRONG.GPU PT, R10, [R10+0x4], R22, R23 ;  /* 0x000004160a0a73a9 */ /* 0x000ee800001ee117 */
[----:B------:R-:W4:Y:S04]  /*0820*/  ATOMG.E.CAS.STRONG.GPU PT, R12, [R12+0x8], R24, R25 ;  /* 0x000008180c0c73a9 */ /* 0x000f2800001ee119 */
[----:B------:R-:W4:Y:S04]  /*0830*/  ATOMG.E.CAS.STRONG.GPU PT, R14, [R14+0xc], R26, R27 ;  /* 0x00000c1a0e0e73a9 */ /* 0x000f2800001ee11b */
[----:B------:R-:W5:Y:S04]  /*0840*/  ATOMG.E.CAS.STRONG.GPU PT, R6, [R6+0x10], R16, R17 ;  /* 0x00001010060673a9 */ /* 0x000f6800001ee111 */
[----:B------:R-:W5:Y:S01]  /*0850*/  ATOMG.E.CAS.STRONG.GPU PT, R8, [R8+0x14], R18, R19 ;  /* 0x00001412080873a9 */ /* 0x000f6200001ee113 */
[----:B------:R-:W-:-:S02]  /*0860*/  UIADD3 UR6, UP0, UPT, UR6, 0x20, URZ ;  /* 0x0000002006067890 */ /* 0x000fc4000ff1e0ff */
[----:B------:R-:W-:Y:S02]  /*0870*/  UIADD3 UR5, UPT, UPT, UR5, 0x8, URZ ;  /* 0x0000000805057890 */ /* 0x000fe4000fffe0ff */
[----:B------:R-:W-:Y:S02]  /*0880*/  UIADD3.X UR7, UPT, UPT, URZ, UR7, URZ, UP0, !UPT ;  /* 0x00000007ff077290 */ /* 0x000fe400087fe4ff */
[----:B------:R-:W-:Y:S01]  /*0890*/  UPLOP3.LUT UP0, UPT, UPT, UPT, UPT, 0x40, 0x4 ;  /* 0x000000000004789c */ /* 0x000fe20003f0e870 */
[----:B--2---:R-:W-:-:S04]  /*08a0*/  IADD3 R3, PT, PT, R2, R3, R0 ;  /* 0x0000000302037210 */ /* 0x004fc80007ffe000 */
[----:B---3--:R-:W-:-:S04]  /*08b0*/  IADD3 R3, PT, PT, R10, R4, R3 ;  /* 0x000000040a037210 */ /* 0x008fc80007ffe003 */
[----:B----4-:R-:W-:-:S04]  /*08c0*/  IADD3 R3, PT, PT, R14, R12, R3 ;  /* 0x0000000c0e037210 */ /* 0x010fc80007ffe003 */
[----:B-----5:R-:W-:-:S07]  /*08d0*/  IADD3 R0, PT, PT, R8, R6, R3 ;  /* 0x0000000608007210 */ /* 0x020fce0007ffe003 */
.L_x_14:
[----:B------:R-:W-:-:S09]  /*08e0*/  UISETP.NE.OR UP0, UPT, UR5, URZ, UP0 ;  /* 0x000000ff0500728c */ /* 0x000fd20008705670 */
[----:B------:R-:W-:Y:S05]  /*08f0*/  BRA.U !UP0, `(.L_x_10) ;  /* 0x00000001086c7547 */ /* 0x000fea000b800000 */
.L_x_11:
[----:B------:R-:W-:-:S07]  /*0900*/  MOV R11, 0x1 ;  /* 0x00000001000b7802 */ /* 0x000fce0000000f00 */
.L_x_15:
[----:B------:R-:W-:Y:S01]  /*0910*/  MOV R3, UR7 ;  /* 0x0000000700037c02 */ /* 0x000fe20008000f00 */
[----:B------:R-:W-:Y:S02]  /*0920*/  HFMA2 R12, -RZ, RZ, 0, 0 ;  /* 0x00000000ff0c7431 */ /* 0x000fe400000001ff */
[----:B------:R-:W-:Y:S01]  /*0930*/  IMAD.U32 R2, RZ, RZ, UR6 ;  /* 0x00000006ff027e24 */ /* 0x000fe2000f8e00ff */
[----:B------:R-:W-:Y:S01]  /*0940*/  MOV R4, UR6 ;  /* 0x0000000600047c02 */ /* 0x000fe20008000f00 */
[----:B------:R-:W-:Y:S02]  /*0950*/  IMAD.MOV.U32 R10, RZ, RZ, RZ ;  /* 0x000000ffff0a7224 */ /* 0x000fe400078e00ff */
[----:B------:R-:W-:Y:S02]  /*0960*/  IMAD.U32 R5, RZ, RZ, UR7 ;  /* 0x00000007ff057e24 */ /* 0x000fe4000f8e00ff */
[----:B------:R-:W-:Y:S02]  /*0970*/  IMAD.MOV.U32 R13, RZ, RZ, 0x1 ;  /* 0x00000001ff0d7424 */ /* 0x000fe400078e00ff */
[----:B------:R-:W-:-:S02]  /*0980*/  HFMA2 R16, -RZ, RZ, 0, 0 ;  /* 0x00000000ff107431 */ /* 0x000fc400000001ff */
[----:B------:R-:W-:Y:S01]  /*0990*/  IMAD.U32 R7, RZ, RZ, UR7 ;  /* 0x00000007ff077e24 */ /* 0x000fe2000f8e00ff */
[----:B------:R-:W-:Y:S01]  /*09a0*/  MOV R6, UR6 ;  /* 0x0000000600067c02 */ /* 0x000fe20008000f00 */
[----:B------:R-:W-:Y:S01]  /*09b0*/  IMAD.MOV.U32 R15, RZ, RZ, 0x1 ;  /* 0x00000001ff0f7424 */ /* 0x000fe200078e00ff */
[----:B------:R-:W-:Y:S01]  /*09c0*/  MOV R8, UR6 ;  /* 0x0000000600087c02 */ /* 0x000fe20008000f00 */
[----:B------:R-:W2:Y:S01]  /*09d0*/  ATOMG.E.CAS.STRONG.GPU PT, R3, [R2+-0x8], R10, R11 ;  /* 0xfffff80a020373a9 */ /* 0x000ea200001ee10b */
[----:B------:R-:W-:Y:S01]  /*09e0*/  MOV R14, RZ ;  /* 0x000000ff000e7202 */ /* 0x000fe20000000f00 */
[----:B------:R-:W-:Y:S02]  /*09f0*/  IMAD.U32 R9, RZ, RZ, UR7 ;  /* 0x00000007ff097e24 */ /* 0x000fe4000f8e00ff */
[----:B------:R-:W-:Y:S01]  /*0a00*/  IMAD.MOV.U32 R17, RZ, RZ, 0x1 ;  /* 0x00000001ff117424 */ /* 0x000fe200078e00ff */
[----:B------:R-:W2:Y:S04]  /*0a10*/  ATOMG.E.CAS.STRONG.GPU PT, R4, [R4+-0x4], R12, R13 ;  /* 0xfffffc0c040473a9 */ /* 0x000ea800001ee10d */
[----:B------:R-:W3:Y:S04]  /*0a20*/  ATOMG.E.CAS.STRONG.GPU PT, R7, [R6], R14, R15 ;  /* 0x0000000e060773a9 */ /* 0x000ee800001ee10f */
[----:B------:R-:W3:Y:S01]  /*0a30*/  ATOMG.E.CAS.STRONG.GPU PT, R8, [R8+0x4], R16, R17 ;  /* 0x00000410080873a9 */ /* 0x000ee200001ee111 */
[----:B------:R-:W-:-:S02]  /*0a40*/  UIADD3 UR6, UP0, UPT, UR6, 0x10, URZ ;  /* 0x0000001006067890 */ /* 0x000fc4000ff1e0ff */
[----:B------:R-:W-:Y:S02]  /*0a50*/  UIADD3 UR5, UPT, UPT, UR5, 0x4, URZ ;  /* 0x0000000405057890 */ /* 0x000fe4000fffe0ff */
[----:B------:R-:W-:Y:S02]  /*0a60*/  UIADD3.X UR7, UPT, UPT, URZ, UR7, URZ, UP0, !UPT ;  /* 0x00000007ff077290 */ /* 0x000fe400087fe4ff */
[----:B------:R-:W-:Y:S01]  /*0a70*/  UISETP.NE.AND UP0, UPT, UR5, URZ, UPT ;  /* 0x000000ff0500728c */ /* 0x000fe2000bf05270 */
[----:B--2---:R-:W-:-:S04]  /*0a80*/  IADD3 R0, PT, PT, R4, R3, R0 ;  /* 0x0000000304007210 */ /* 0x004fc80007ffe000 */
[----:B---3--:R-:W-:-:S04]  /*0a90*/  IADD3 R0, PT, PT, R8, R7, R0 ;  /* 0x0000000708007210 */ /* 0x008fc80007ffe000 */
[----:B------:R-:W-:Y:S05]  /*0aa0*/  BRA.U UP0, `(.L_x_15) ;  /* 0xfffffffd00987547 */ /* 0x000fea000b83ffff */
.L_x_10:
[----:B------:R-:W-:-:S09]  /*0ab0*/  UISETP.NE.AND UP0, UPT, UR8, URZ, UPT ;  /* 0x000000ff0800728c */ /* 0x000fd2000bf05270 */
[----:B------:R-:W-:Y:S05]  /*0ac0*/  BRA.U !UP0, `(.L_x_9) ;  /* 0x0000000108387547 */ /* 0x000fea000b800000 */
[----:B------:R-:W0:Y:S01]  /*0ad0*/  LDCU.64 UR6, c[0x0][0x380] ;  /* 0x00007000ff0677ac */ /* 0x000e220008000a00 */
[----:B------:R-:W-:Y:S01]  /*0ae0*/  MOV R5, 0x1 ;  /* 0x0000000100057802 */ /* 0x000fe20000000f00 */
[----:B------:R-:W-:Y:S02]  /*0af0*/  UIADD3 UR8, UPT, UPT, -UR8, URZ, URZ ;  /* 0x000000ff08087290 */ /* 0x000fe4000fffe1ff */
[----:B0-----:R-:W-:-:S12]  /*0b00*/  UIMAD.WIDE.U32 UR4, UR4, 0x4, UR6 ;  /* 0x00000004040478a5 */ /* 0x001fd8000f8e0006 */
.L_x_16:
[----:B------:R-:W-:Y:S01]  /*0b10*/  IMAD.U32 R3, RZ, RZ, UR5 ;  /* 0x00000005ff037e24 */ /* 0x000fe2000f8e00ff */
[----:B------:R-:W-:Y:S01]  /*0b20*/  MOV R2, UR4 ;  /* 0x0000000400027c02 */ /* 0x000fe20008000f00 */
[----:B------:R-:W-:-:S05]  /*0b30*/  IMAD.MOV.U32 R4, RZ, RZ, RZ ;  /* 0x000000ffff047224 */ /* 0x000fca00078e00ff */
[----:B------:R-:W2:Y:S01]  /*0b40*/  ATOMG.E.CAS.STRONG.GPU PT, R3, [R2], R4, R5 ;  /* 0x00000004020373a9 */ /* 0x000ea200001ee105 */
[----:B------:R-:W-:Y:S02]  /*0b50*/  UIADD3 UR4, UP0, UPT, UR4, 0x4, URZ ;  /* 0x0000000404047890 */ /* 0x000fe4000ff1e0ff */
[----:B------:R-:W-:Y:S02]  /*0b60*/  UIADD3 UR8, UPT, UPT, UR8, 0x1, URZ ;  /* 0x0000000108087890 */ /* 0x000fe4000fffe0ff */
[----:B------:R-:W-:Y:S02]  /*0b70*/  UIADD3.X UR5, UPT, UPT, URZ, UR5, URZ, UP0, !UPT ;  /* 0x00000005ff057290 */ /* 0x000fe400087fe4ff */
[----:B------:R-:W-:Y:S01]  /*0b80*/  UISETP.NE.AND UP0, UPT, UR8, URZ, UPT ;  /* 0x000000ff0800728c */ /* 0x000fe2000bf05270 */
[----:B--2---:R-:W-:-:S08]  /*0b90*/  IADD3 R0, PT, PT, R3, R0, RZ ;  /* 0x0000000003007210 */ /* 0x004fd00007ffe0ff */
[----:B------:R-:W-:Y:S05]  /*0ba0*/  BRA.U UP0, `(.L_x_16) ;  /* 0xfffffffd00d87547 */ /* 0x000fea000b83ffff */
.L_x_9:
[----:B------:R-:W0:Y:S02]  /*0bb0*/  LDC.64 R2, c[0x0][0x380] ;  /* 0x0000e000ff027b82 */ /* 0x000e240000000a00 */
[----:B0-----:R-:W-:Y:S01]  /*0bc0*/  STG.E desc[UR10][R2.64], R0 ;  /* 0x0000000002007986 */ /* 0x001fe2000c10190a */
[----:B------:R-:W-:Y:S05]  /*0bd0*/  EXIT ;  /* 0x000000000000794d */ /* 0x000fea0003800000 */
.L_x_17:
        /* <DEDUP_REMOVED lines=10> */
.L_x_44:


//--------------------- .text._Z7load_cvPVii      --------------------------
	.section	.text._Z7load_cvPVii,"ax",@progbits
	.align	128
        .global         _Z7load_cvPVii
        .type           _Z7load_cvPVii,@function
        .size           _Z7load_cvPVii,(.L_x_45 - _Z7load_cvPVii)
        .other          _Z7load_cvPVii,@"STO_CUDA_ENTRY STV_DEFAULT"
_Z7load_cvPVii:
.text._Z7load_cvPVii:
        /* <DEDUP_REMOVED lines=11> */
[----:B------:R-:W-:Y:S01]  /*00b0*/  ULOP3.LUT UR4, UR5, 0x7ffffffc, URZ, 0xc0, !UPT ;  /* 0x7ffffffc05047892 */ /* 0x000fe2000f8ec0ff */
[----:B------:R-:W-:Y:S01]  /*00c0*/  IMAD.MOV.U32 R0, RZ, RZ, RZ ;  /* 0x000000ffff007224 */ /* 0x000fe200078e00ff */
[----:B------:R-:W0:Y:S02]  /*00d0*/  LDCU.64 UR6, c[0x0][0x380] ;  /* 0x00007000ff0677ac */ /* 0x000e240008000a00 */
[----:B------:R-:W-:-:S04]  /*00e0*/  UIADD3 UR5, UPT, UPT, -UR4, URZ, URZ ;  /* 0x000000ff04057290 */ /* 0x000fc8000fffe1ff */
[----:B------:R-:W-:Y:S01]  /*00f0*/  UISETP.GE.AND UP0, UPT, UR5, URZ, UPT ;  /* 0x000000ff0500728c */ /* 0x000fe2000bf06270 */
[----:B0-----:R-:W-:Y:S02]  /*0100*/  IMAD.U32 R2, RZ, RZ, UR6 ;  /* 0x00000006ff027e24 */ /* 0x001fe4000f8e00ff */
[----:B------:R-:W-:-:S06]  /*0110*/  IMAD.U32 R3, RZ, RZ, UR7 ;  /* 0x00000007ff037e24 */ /* 0x000fcc000f8e00ff */
[----:B------:R-:W-:Y:S05]  /*0120*/  BRA.U UP0, `(.L_x_20) ;  /* 0x00000005004c7547 */ /* 0x000fea000b800000 */
[----:B------:R-:W-:Y:S02]  /*0130*/  UIADD3 UR6, UPT, UPT, -UR5, URZ, URZ ;  /* 0x000000ff05067290 */ /* 0x000fe4000fffe1ff */
[----:B------:R-:W-:Y:S02]  /*0140*/  UPLOP3.LUT UP0, UPT, UPT, UPT, UPT, 0x80, 0x8 ;  /* 0x000000000008789c */ /* 0x000fe40003f0f070 */
[----:B------:R-:W-:-:S09]  /*0150*/  UISETP.GT.AND UP1, UPT, UR6, 0xc, UPT ;  /* 0x0000000c0600788c */ /* 0x000fd2000bf24270 */
[----:B------:R-:W-:Y:S05]  /*0160*/  BRA.U !UP1, `(.L_x_21) ;  /* 0x0000000109c07547 */ /* 0x000fea000b800000 */
[----:B------:R-:W-:-:S11]  /*0170*/  UPLOP3.LUT UP0, UPT, UPT, UPT, UPT, 0x40, 0x4 ;  /* 0x000000000004789c */ /* 0x000fd60003f0e870 */
.L_x_22:
[----:B------:R-:W2:Y:S01]  /*0180*/  LD.E.STRONG.SYS R5, desc[UR10][R2.64] ;  /* 0x0000000a02057980 */ /* 0x000ea2000c115900 */
[----:B------:R-:W-:-:S03]  /*0190*/  NOP ;  /* 0x0000000000007918 */ /* 0x000fc60000000000 */
[----:B------:R-:W2:Y:S01]  /*01a0*/  LD.E.STRONG.SYS R4, desc[UR10][R2.64+0x4] ;  /* 0x0000040a02047980 */ /* 0x000ea2000c115900 */
[----:B------:R-:W-:-:S03]  /*01b0*/  NOP ;  /* 0x0000000000007918 */ /* 0x000fc60000000000 */
[----:B------:R-:W3:Y:S01]  /*01c0*/  LD.E.STRONG.SYS R7, desc[UR10][R2.64+0x8] ;  /* 0x0000080a02077980 */ /* 0x000ee2000c115900 */
[----:B------:R-:W-:-:S03]  /*01d0*/  NOP ;  /* 0x0000000000007918 */ /* 0x000fc60000000000 */
[----:B------:R-:W3:Y:S01]  /*01e0*/  LD.E.STRONG.SYS R6, desc[UR10][R2.64+0xc] ;  /* 0x00000c0a02067980 */ /* 0x000ee2000c115900 */
[----:B------:R-:W-:-:S03]  /*01f0*/  NOP ;  /* 0x0000000000007918 */ /* 0x000fc60000000000 */
[----:B------:R-:W4:Y:S01]  /*0200*/  LD.E.STRONG.SYS R9, desc[UR10][R2.64+0x10] ;  /* 0x0000100a02097980 */ /* 0x000f22000c115900 */
[----:B------:R-:W-:-:S03]  /*0210*/  NOP ;  /* 0x0000000000007918 */ /* 0x000fc60000000000 */
[----:B------:R-:W4:Y:S01]  /*0220*/  LD.E.STRONG.SYS R8, desc[UR10][R2.64+0x14] ;  /* 0x0000140a02087980 */ /* 0x000f22000c115900 */
[----:B------:R-:W-:-:S03]  /*0230*/  NOP ;  /* 0x0000000000007918 */ /* 0x000fc60000000000 */
[----:B------:R-:W5:Y:S01]  /*0240*/  LD.E.STRONG.SYS R11, desc[UR10][R2.64+0x18] ;  /* 0x0000180a020b7980 */ /* 0x000f62000c115900 */
        /* <DEDUP_REMOVED lines=17> */
[----:B------:R0:W5:Y:S01]  /*0360*/  LD.E.STRONG.SYS R18, desc[UR10][R2.64+0x3c] ;  /* 0x00003c0a02127980 */ /* 0x000162000c115900 */
[----:B------:R-:W-:-:S04]  /*0370*/  UIADD3 UR5, UPT, UPT, UR5, 0x10, URZ ;  /* 0x0000001005057890 */ /* 0x000fc8000fffe0ff */
[----:B------:R-:W-:Y:S01]  /*0380*/  UISETP.GE.AND UP1, UPT, UR5, -0xc, UPT ;  /* 0xfffffff40500788c */ /* 0x000fe2000bf26270 */
[----:B--2---:R-:W-:Y:S02]  /*0390*/  IADD3 R4, PT, PT, R4, R5, R0 ;  /* 0x0000000504047210 */ /* 0x004fe40007ffe000 */
[----:B------:R-:W-:-:S05]  /*03a0*/  IADD3 R5, P0, PT, R2, 0x40, RZ ;  /* 0x0000004002057810 */ /* 0x000fca0007f1e0ff */
[----:B0-----:R-:W-:Y:S01]  /*03b0*/  IMAD.MOV.U32 R2, RZ, RZ, R5 ;  /* 0x000000ffff027224 */ /* 0x001fe200078e0005 */
[----:B---3--:R-:W-:Y:S01]  /*03c0*/  IADD3 R4, PT, PT, R6, R7, R4 ;  /* 0x0000000706047210 */ /* 0x008fe20007ffe004 */
[----:B------:R-:W-:-:S04]  /*03d0*/  IMAD.X R6, RZ, RZ, R3, P0 ;  /* 0x000000ffff067224 */ /* 0x000fc800000e0603 */
[----:B------:R-:W-:Y:S01]  /*03e0*/  IMAD.MOV.U32 R3, RZ, RZ, R6 ;  /* 0x000000ffff037224 */ /* 0x000fe200078e0006 */
[----:B----4-:R-:W-:-:S04]  /*03f0*/  IADD3 R4, PT, PT, R8, R9, R4 ;  /* 0x0000000908047210 */ /* 0x010fc80007ffe004 */
[----:B-----5:R-:W-:-:S04]  /*0400*/  IADD3 R4, PT, PT, R10, R11, R4 ;  /* 0x0000000b0a047210 */ /* 0x020fc80007ffe004 */
[----:B------:R-:W-:-:S04]  /*0410*/  IADD3 R4, PT, PT, R12, R13, R4 ;  /* 0x0000000d0c047210 */ /* 0x000fc80007ffe004 */
[----:B------:R-:W-:-:S04]  /*0420*/  IADD3 R4, PT, PT, R14, R15, R4 ;  /* 0x0000000f0e047210 */ /* 0x000fc80007ffe004 */
[----:B------:R-:W-:-:S04]  /*0430*/  IADD3 R4, PT, PT, R16, R17, R4 ;  /* 0x0000001110047210 */ /* 0x000fc80007ffe004 */
[----:B------:R-:W-:Y:S01]  /*0440*/  IADD3 R0, PT, PT, R18, R19, R4 ;  /* 0x0000001312007210 */ /* 0x000fe20007ffe004 */
[----:B------:R-:W-:Y:S01]  /*0450*/  NOP ;  /* 0x0000000000007918 */ /* 0x000fe20000000000 */
[----:B------:R-:W-:Y:S05]  /*0460*/  BRA.U !UP1, `(.L_x_22) ;  /* 0xfffffffd09447547 */ /* 0x000fea000b83ffff */
.L_x_21:
[----:B------:R-:W-:-:S04]  /*0470*/  UIADD3 UR6, UPT, UPT, -UR5, URZ, URZ ;  /* 0x000000ff05067290 */ /* 0x000fc8000fffe1ff */
[----:B------:R-:W-:-:S09]  /*0480*/  UISETP.GT.AND UP1, UPT, UR6, 0x4, UPT ;  /* 0x000000040600788c */ /* 0x000fd2000bf24270 */
[----:B------:R-:W-:Y:S05]  /*0490*/  BRA.U !UP1, `(.L_x_23) ;  /* 0x0000000109687547 */ /* 0x000fea000b800000 */
        /* <DEDUP_REMOVED lines=14> */
[----:B------:R0:W5:Y:S01]  /*0580*/  LD.E.STRONG.SYS R10, desc[UR10][R2.64+0x1c] ;  /* 0x00001c0a020a7980 */ /* 0x000162000c115900 */
[----:B------:R-:W-:Y:S02]  /*0590*/  UIADD3 UR5, UPT, UPT, UR5, 0x8, URZ ;  /* 0x0000000805057890 */ /* 0x000fe4000fffe0ff */
[----:B------:R-:W-:Y:S01]  /*05a0*/  UPLOP3.LUT UP0, UPT, UPT, UPT, UPT, 0x40, 0x4 ;  /* 0x000000000004789c */ /* 0x000fe20003f0e870 */
[----:B------:R-:W-:Y:S01]  /*05b0*/  NOP ;  /* 0x0000000000007918 */ /* 0x000fe20000000000 */
[----:B--2---:R-:W-:Y:S02]  /*05c0*/  IADD3 R4, PT, PT, R4, R5, R0 ;  /* 0x0000000504047210 */ /* 0x004fe40007ffe000 */
[----:B------:R-:W-:-:S05]  /*05d0*/  IADD3 R5, P0, PT, R2, 0x20, RZ ;  /* 0x0000002002057810 */ /* 0x000fca0007f1e0ff */
[----:B0-----:R-:W-:Y:S01]  /*05e0*/  IMAD.MOV.U32 R2, RZ, RZ, R5 ;  /* 0x000000ffff027224 */ /* 0x001fe200078e0005 */
[----:B---3--:R-:W-:Y:S01]  /*05f0*/  IADD3 R4, PT, PT, R6, R7, R4 ;  /* 0x0000000706047210 */ /* 0x008fe20007ffe004 */
[----:B------:R-:W-:-:S04]  /*0600*/  IMAD.X R6, RZ, RZ, R3, P0 ;  /* 0x000000ffff067224 */ /* 0x000fc800000e0603 */
[----:B------:R-:W-:Y:S01]  /*0610*/  IMAD.MOV.U32 R3, RZ, RZ, R6 ;  /* 0x000000ffff037224 */ /* 0x000fe200078e0006 */
[----:B----4-:R-:W-:-:S04]  /*0620*/  IADD3 R4, PT, PT, R8, R9, R4 ;  /* 0x0000000908047210 */ /* 0x010fc80007ffe004 */
[----:B-----5:R-:W-:-:S07]  /*0630*/  IADD3 R0, PT, PT, R10, R11, R4 ;  /* 0x0000000b0a007210 */ /* 0x020fce0007ffe004 */
.L_x_23:
[----:B------:R-:W-:-:S09]  /*0640*/  UISETP.NE.OR UP0, UPT, UR5, URZ, UP0 ;  /* 0x000000ff0500728c */ /* 0x000fd20008705670 */
[----:B------:R-:W-:Y:S05]  /*0650*/  BRA.U !UP0, `(.L_x_19) ;  /* 0x0000000108447547 */ /* 0x000fea000b800000 */
.L_x_20:
[----:B------:R-:W2:Y:S01]  /*0660*/  LD.E.STRONG.SYS R5, desc[UR10][R2.64] ;  /* 0x0000000a02057980 */ /* 0x000ea2000c115900 */
[----:B------:R-:W-:-:S03]  /*0670*/  NOP ;  /* 0x0000000000007918 */ /* 0x000fc60000000000 */
[----:B------:R-:W2:Y:S01]  /*0680*/  LD.E.STRONG.SYS R4, desc[UR10][R2.64+0x4] ;  /* 0x0000040a02047980 */ /* 0x000ea2000c115900 */
[----:B------:R-:W-:-:S03]  /*0690*/  NOP ;  /* 0x0000000000007918 */ /* 0x000fc60000000000 */
[----:B------:R-:W3:Y:S01]  /*06a0*/  LD.E.STRONG.SYS R7, desc[UR10][R2.64+0x8] ;  /* 0x0000080a02077980 */ /* 0x000ee2000c115900 */
[----:B------:R-:W-:-:S03]  /*06b0*/  NOP ;  /* 0x0000000000007918 */ /* 0x000fc60000000000 */
[----:B------:R0:W3:Y:S01]  /*06c0*/  LD.E.STRONG.SYS R6, desc[UR10][R2.64+0xc] ;  /* 0x00000c0a02067980 */ /* 0x0000e2000c115900 */
[----:B------:R-:W-:Y:S01]  /*06d0*/  UIADD3 UR5, UPT, UPT, UR5, 0x4, URZ ;  /* 0x0000000405057890 */ /* 0x000fe2000fffe0ff */
[----:B------:R-:W-:-:S03]  /*06e0*/  IADD3 R8, P0, PT, R2, 0x10, RZ ;  /* 0x0000001002087810 */ /* 0x000fc60007f1e0ff */
[----:B------:R-:W-:Y:S02]  /*06f0*/  UISETP.NE.AND UP0, UPT, UR5, URZ, UPT ;  /* 0x000000ff0500728c */ /* 0x000fe4000bf05270 */
[----:B------:R-:W-:Y:S02]  /*0700*/  IMAD.X R9, RZ, RZ, R3, P0 ;  /* 0x000000ffff097224 */ /* 0x000fe400000e0603 */
[----:B0-----:R-:W-:Y:S02]  /*0710*/  IMAD.MOV.U32 R2, RZ, RZ, R8 ;  /* 0x000000ffff027224 */ /* 0x001fe400078e0008 */
[----:B------:R-:W-:Y:S01]  /*0720*/  IMAD.MOV.U32 R3, RZ, RZ, R9 ;  /* 0x000000ffff037224 */ /* 0x000fe200078e0009 */
[----:B------:R-:W-:Y:S01]  /*0730*/  NOP ;  /* 0x0000000000007918 */ /* 0x000fe20000000000 */
[----:B--2---:R-:W-:-:S04]  /*0740*/  IADD3 R0, PT, PT, R4, R5, R0 ;  /* 0x0000000504007210 */ /* 0x004fc80007ffe000 */
[----:B---3--:R-:W-:Y:S01]  /*0750*/  IADD3 R0, PT, PT, R6, R7, R0 ;  /* 0x0000000706007210 */ /* 0x008fe20007ffe000 */
[----:B------:R-:W-:Y:S06]  /*0760*/  BRA.U UP0, `(.L_x_20) ;  /* 0xfffffffd00bc7547 */ /* 0x000fec000b83ffff */
.L_x_19:
[----:B------:R-:W-:-:S09]  /*0770*/  UISETP.NE.AND UP0, UPT, UR8, URZ, UPT ;  /* 0x000000ff0800728c */ /* 0x000fd2000bf05270 */
[----:B------:R-:W-:Y:S05]  /*0780*/  BRA.U !UP0, `(.L_x_18) ;  /* 0x0000000108347547 */ /* 0x000fea000b800000 */
[----:B------:R-:W0:Y:S01]  /*0790*/  LDCU.64 UR6, c[0x0][0x380] ;  /* 0x00007000ff0677ac */ /* 0x000e220008000a00 */
[----:B------:R-:W-:Y:S02]  /*07a0*/  UIADD3 UR8, UPT, UPT, -UR8, URZ, URZ ;  /* 0x000000ff08087290 */ /* 0x000fe4000fffe1ff */
[----:B0-----:R-:W-:-:S12]  /*07b0*/  UIMAD.WIDE.U32 UR4, UR4, 0x4, UR6 ;  /* 0x00000004040478a5 */ /* 0x001fd8000f8e0006 */
.L_x_24:
[----:B------:R-:W-:Y:S02]  /*07c0*/  IMAD.U32 R3, RZ, RZ, UR5 ;  /* 0x00000005ff037e24 */ /* 0x000fe4000f8e00ff */
[----:B------:R-:W-:-:S05]  /*07d0*/  IMAD.U32 R2, RZ, RZ, UR4 ;  /* 0x00000004ff027e24 */ /* 0x000fca000f8e00ff */
[----:B------:R-:W2:Y:S01]  /*07e0*/  LD.E.STRONG.SYS R3, desc[UR10][R2.64] ;  /* 0x0000000a02037980 */ /* 0x000ea2000c115900 */
[----:B------:R-:W-:Y:S02]  /*07f0*/  UIADD3 UR8, UPT, UPT, UR8, 0x1, URZ ;  /* 0x0000000108087890 */ /* 0x000fe4000fffe0ff */
[----:B------:R-:W-:Y:S02]  /*0800*/  UIADD3 UR4, UP1, UPT, UR4, 0x4, URZ ;  /* 0x0000000404047890 */ /* 0x000fe4000ff3e0ff */
[----:B------:R-:W-:Y:S02]  /*0810*/  UISETP.NE.AND UP0, UPT, UR8, URZ, UPT ;  /* 0x000000ff0800728c */ /* 0x000fe4000bf05270 */
[----:B------:R-:W-:Y:S01]  /*0820*/  UIADD3.X UR5, UPT, UPT, URZ, UR5, URZ, UP1, !UPT ;  /* 0x00000005ff057290 */ /* 0x000fe20008ffe4ff */
[----:B------:R-:W-:Y:S01]  /*0830*/  NOP ;  /* 0x0000000000007918 */ /* 0x000fe20000000000 */
[----:B--2---:R-:W-:-:S05]  /*0840*/  IMAD.IADD R0, R3, 0x1, R0 ;  /* 0x0000000103007824 */ /* 0x004fca00078e0200 */
[----:B------:R-:W-:Y:S05]  /*0850*/  BRA.U UP0, `(.L_x_24) ;  /* 0xfffffffd00d87547 */ /* 0x000fea000b83ffff */
.L_x_18:
[----:B------:R-:W0:Y:S02]  /*0860*/  LDC.64 R2, c[0x0][0x380] ;  /* 0x0000e000ff027b82 */ /* 0x000e240000000a00 */
[----:B0-----:R-:W-:Y:S01]  /*0870*/  STG.E.STRONG.SYS desc[UR10][R2.64], R0 ;  /* 0x0000000002007986 */ /* 0x001fe2000c11590a */
[----:B------:R-:W-:Y:S05]  /*0880*/  EXIT ;  /* 0x000000000000794d */ /* 0x000fea0003800000 */
.L_x_25:
        /* <DEDUP_REMOVED lines=15> */
.L_x_45:


//--------------------- .text._Z7load_cgPVii      --------------------------
	.section	.text._Z7load_cgPVii,"ax",@progbits
	.align	128
        .global         _Z7load_cgPVii
        .type           _Z7load_cgPVii,@function
        .size           _Z7load_cgPVii,(.L_x_46 - _Z7load_cgPVii)
        .other          _Z7load_cgPVii,@"STO_CUDA_ENTRY STV_DEFAULT"
_Z7load_cgPVii:
.text._Z7load_cgPVii:
        /* <DEDUP_REMOVED lines=24> */
.L_x_30:
[----:B------:R-:W2:Y:S01]  /*0180*/  LD.E.STRONG.GPU R5, desc[UR10][R2.64] ;  /* 0x0000000a02057980 */ /* 0x000ea2000c10f900 */
[----:B------:R-:W-:-:S03]  /*0190*/  NOP ;  /* 0x0000000000007918 */ /* 0x000fc60000000000 */
[----:B------:R-:W2:Y:S01]  /*01a0*/  LD.E.STRONG.GPU R4, desc[UR10][R2.64+0x4] ;  /* 0x0000040a02047980 */ /* 0x000ea2000c10f900 */
[----:B------:R-:W-:-:S03]  /*01b0*/  NOP ;  /* 0x0000000000007918 */ /* 0x000fc60000000000 */
[----:B------:R-:W3:Y:S01]  /*01c0*/  LD.E.STRONG.GPU R7, desc[UR10][R2.64+0x8] ;  /* 0x0000080a02077980 */ /* 0x000ee2000c10f900 */
[----:B------:R-:W-:-:S03]  /*01d0*/  NOP ;  /* 0x0000000000007918 */ /* 0x000fc60000000000 */
[----:B------:R-:W3:Y:S01]  /*01e0*/  LD.E.STRONG.GPU R6, desc[UR10][R2.64+0xc] ;  /* 0x00000c0a02067980 */ /* 0x000ee2000c10f900 */
[----:B------:R-:W-:-:S03]  /*01f0*/  NOP ;  /* 0x0000000000007918 */ /* 0x000fc60000000000 */
[----:B------:R-:W4:Y:S01]  /*0200*/  LD.E.STRONG.GPU R9, desc[UR10][R2.64+0x10] ;  /* 0x0000100a02097980 */ /* 0x000f22000c10f900 */
[----:B------:R-:W-:-:S03]  /*0210*/  NOP ;  /* 0x0000000000007918 */ /* 0x000fc60000000000 */
[----:B------:R-:W4:Y:S01]  /*0220*/  LD.E.STRONG.GPU R8, desc[UR10][R2.64+0x14] ;  /* 0x0000140a02087980 */ /* 0x000f22000c10f900 */
[----:B------:R-:W-:-:S03]  /*0230*/  NOP ;  /* 0x0000000000007918 */ /* 0x000fc60000000000 */
[----:B------:R-:W5:Y:S01]  /*0240*/  LD.E.STRONG.GPU R11, desc[UR10][R2.64+0x18] ;  /* 0x0000180a020b7980 */ /* 0x000f62000c10f900 */
        /* <DEDUP_REMOVED lines=17> */
[----:B------:R0:W5:Y:S01]  /*0360*/  LD.E.STRONG.GPU R18, desc[UR10][R2.64+0x3c] ;  /* 0x00003c0a02127980 */ /* 0x000162000c10f900 */
        /* <DEDUP_REMOVED lines=16> */
.L_x_29:
[----:B------:R-:W-:-:S04]  /*0470*/  UIADD3 UR6, UPT, UPT, -UR5, URZ, URZ ;  /* 0x000000ff05067290 */ /* 0x000fc8000fffe1ff */
[----:B------:R-:W-:-:S09]  /*0480*/  UISETP.GT.AND UP1, UPT, UR6, 0x4, UPT ;  /* 0x000000040600788c */ /* 0x000fd2000bf24270 */
[----:B------:R-:W-:Y:S05]  /*0490*/  BRA.U !UP1, `(.L_x_31) ;  /* 0x0000000109687547 */ /* 0x000fea000b800000 */
        /* <DEDUP_REMOVED lines=14> */
[----:B------:R0:W5:Y:S01]  /*0580*/  LD.E.STRONG.GPU R10, desc[UR10][R2.64+0x1c] ;  /* 0x00001c0a020a7980 */ /* 0x000162000c10f900 */
        /* <DEDUP_REMOVED lines=11> */
.L_x_31:
[----:B------:R-:W-:-:S09]  /*0640*/  UISETP.NE.OR UP0, UPT, UR5, URZ, UP0 ;  /* 0x000000ff0500728c */ /* 0x000fd20008705670 */
[----:B------:R-:W-:Y:S05]  /*0650*/  BRA.U !UP0, `(.L_x_27) ;  /* 0x0000000108447547 */ /* 0x000fea000b800000 */
.L_x_28:
[----:B------:R-:W2:Y:S01]  /*0660*/  LD.E.STRONG.GPU R5, desc[UR10][R2.64] ;  /* 0x0000000a02057980 */ /* 0x000ea2000c10f900 */
[----:B------:R-:W-:-:S03]  /*0670*/  NOP ;  /* 0x0000000000007918 */ /* 0x000fc60000000000 */
[----:B------:R-:W2:Y:S01]  /*0680*/  LD.E.STRONG.GPU R4, desc[UR10][R2.64+0x4] ;  /* 0x0000040a02047980 */ /* 0x000ea2000c10f900 */
[----:B------:R-:W-:-:S03]  /*0690*/  NOP ;  /* 0x0000000000007918 */ /* 0x000fc60000000000 */
[----:B------:R-:W3:Y:S01]  /*06a0*/  LD.E.STRONG.GPU R7, desc[UR10][R2.64+0x8] ;  /* 0x0000080a02077980 */ /* 0x000ee2000c10f900 */
[----:B------:R-:W-:-:S03]  /*06b0*/  NOP ;  /* 0x0000000000007918 */ /* 0x000fc60000000000 */
[----:B------:R0:W3:Y:S01]  /*06c0*/  LD.E.STRONG.GPU R6, desc[UR10][R2.64+0xc] ;  /* 0x00000c0a02067980 */ /* 0x0000e2000c10f900 */
        /* <DEDUP_REMOVED lines=10> */
.L_x_27:
[----:B------:R-:W-:-:S09]  /*0770*/  UISETP.NE.AND UP0, UPT, UR8, URZ, UPT ;  /* 0x000000ff0800728c */ /* 0x000fd2000bf05270 */
[----:B------:R-:W-:Y:S05]  /*0780*/  BRA.U !UP0, `(.L_x_26) ;  /* 0x0000000108347547 */ /* 0x000fea000b800000 */
[----:B------:R-:W0:Y:S01]  /*0790*/  LDCU.64 UR6, c[0x0][0x380] ;  /* 0x00007000ff0677ac */ /* 0x000e220008000a00 */
[----:B------:R-:W-:Y:S02]  /*07a0*/  UIADD3 UR8, UPT, UPT, -UR8, URZ, URZ ;  /* 0x000000ff08087290 */ /* 0x000fe4000fffe1ff */
[----:B0-----:R-:W-:-:S12]  /*07b0*/  UIMAD.WIDE.U32 UR4, UR4, 0x4, UR6 ;  /* 0x00000004040478a5 */ /* 0x001fd8000f8e0006 */
.L_x_32:
[----:B------:R-:W-:Y:S02]  /*07c0*/  IMAD.U32 R3, RZ, RZ, UR5 ;  /* 0x00000005ff037e24 */ /* 0x000fe4000f8e00ff */
[----:B------:R-:W-:-:S05]  /*07d0*/  IMAD.U32 R2, RZ, RZ, UR4 ;  /* 0x00000004ff027e24 */ /* 0x000fca000f8e00ff */
[----:B------:R-:W2:Y:S01]  /*07e0*/  LD.E.STRONG.GPU R3, desc[UR10][R2.64] ;  /* 0x0000000a02037980 */ /* 0x000ea2000c10f900 */
[----:B------:R-:W-:Y:S02]  /*07f0*/  UIADD3 UR8, UPT, UPT, UR8, 0x1, URZ ;  /* 0x0000000108087890 */ /* 0x000fe4000fffe0ff */
[----:B------:R-:W-:Y:S02]  /*0800*/  UIADD3 UR4, UP1, UPT, UR4, 0x4, URZ ;  /* 0x0000000404047890 */ /* 0x000fe4000ff3e0ff */
[----:B------:R-:W-:Y:S02]  /*0810*/  UISETP.NE.AND UP0, UPT, UR8, URZ, UPT ;  /* 0x000000ff0800728c */ /* 0x000fe4000bf05270 */
[----:B------:R-:W-:Y:S01]  /*0820*/  UIADD3.X UR5, UPT, UPT, URZ, UR5, URZ, UP1, !UPT ;  /* 0x00000005ff057290 */ /* 0x000fe20008ffe4ff */
[----:B------:R-:W-:Y:S01]  /*0830*/  NOP ;  /* 0x0000000000007918 */ /* 0x000fe20000000000 */
[----:B--2---:R-:W-:-:S05]  /*0840*/  IMAD.IADD R0, R3, 0x1, R0 ;  /* 0x0000000103007824 */ /* 0x004fca00078e0200 */
[----:B------:R-:W-:Y:S05]  /*0850*/  BRA.U UP0, `(.L_x_32) ;  /* 0xfffffffd00d87547 */ /* 0x000fea000b83ffff */
.L_x_26:
[----:B------:R-:W0:Y:S02]  /*0860*/  LDC.64 R2, c[0x0][0x380] ;  /* 0x0000e000ff027b82 */ /* 0x000e240000000a00 */
[----:B0-----:R-:W-:Y:S01]  /*0870*/  STG.E.STRONG.SYS desc[UR10][R2.64], R0 ;  /* 0x0000000002007986 */ /* 0x001fe2000c11590a */
[----:B------:R-:W-:Y:S05]  /*0880*/  EXIT ;  /* 0x000000000000794d */ /* 0x000fea0003800000 */
.L_x_33:
        /* <DEDUP_REMOVED lines=15> */
.L_x_46:


//--------------------- .text._Z7load_caPii       --------------------------
	.section	.text._Z7load_caPii,"ax",@progbits
	.align	128
        .global         _Z7load_caPii
        .type           _Z7load_caPii,@function
        .size           _Z7load_caPii,(.L_x_47 - _Z7load_caPii)
        .other          _Z7load_caPii,@"STO_CUDA_ENTRY STV_DEFAULT"
_Z7load_caPii:
.text._Z7load_caPii:
        /* <DEDUP_REMOVED lines=24> */
.L_x_38:
[----:B------:R-:W2:Y:S04]  /*0180*/  LDG.E.CONSTANT R5, desc[UR10][R2.64] ;  /* 0x0000000a02057981 */ /* 0x000ea8000c1e9900 */
[----:B------:R-:W2:Y:S04]  /*0190*/  LDG.E.CONSTANT R4, desc[UR10][R2.64+0x4] ;  /* 0x0000040a02047981 */ /* 0x000ea8000c1e9900 */
[----:B------:R-:W3:Y:S04]  /*01a0*/  LDG.E.CONSTANT R7, desc[UR10][R2.64+0x8] ;  /* 0x0000080a02077981 */ /* 0x000ee8000c1e9900 */
[----:B------:R-:W3:Y:S04]  /*01b0*/  LDG.E.CONSTANT R6, desc[UR10][R2.64+0xc] ;  /* 0x00000c0a02067981 */ /* 0x000ee8000c1e9900 */
[----:B------:R-:W4:Y:S04]  /*01c0*/  LDG.E.CONSTANT R9, desc[UR10][R2.64+0x10] ;  /* 0x0000100a02097981 */ /* 0x000f28000c1e9900 */
[----:B------:R-:W4:Y:S04]  /*01d0*/  LDG.E.CONSTANT R8, desc[UR10][R2.64+0x14] ;  /* 0x0000140a02087981 */ /* 0x000f28000c1e9900 */
[----:B------:R-:W5:Y:S04]  /*01e0*/  LDG.E.CONSTANT R11, desc[UR10][R2.64+0x18] ;  /* 0x0000180a020b7981 */ /* 0x000f68000c1e9900 */
        /* <DEDUP_REMOVED lines=8> */
[----:B------:R0:W5:Y:S01]  /*0270*/  LDG.E.CONSTANT R18, desc[UR10][R2.64+0x3c] ;  /* 0x00003c0a02127981 */ /* 0x000162000c1e9900 */
[----:B------:R-:W-:-:S04]  /*0280*/  UIADD3 UR5, UPT, UPT, UR5, 0x10, URZ ;  /* 0x0000001005057890 */ /* 0x000fc8000fffe0ff */
[----:B------:R-:W-:Y:S01]  /*0290*/  UISETP.GE.AND UP1, UPT, UR5, -0xc, UPT ;  /* 0xfffffff40500788c */ /* 0x000fe2000bf26270 */
[----:B------:R-:W-:Y:S01]  /*02a0*/  NOP ;  /* 0x0000000000007918 */ /* 0x000fe20000000000 */
        /* <DEDUP_REMOVED lines=15> */
[----:B--2---:R-:W-:-:S02]  /*03a0*/  IADD3 R4, PT, PT, R4, R5, R0 ;  /* 0x0000000504047210 */ /* 0x004fc40007ffe000 */
        /* <DEDUP_REMOVED lines=11> */
[----:B------:R-:W-:Y:S06]  /*0460*/  BRA.U !UP1, `(.L_x_38) ;  /* 0xfffffffd09447547 */ /* 0x000fec000b83ffff */
.L_x_37:
[----:B------:R-:W-:-:S04]  /*0470*/  UIADD3 UR6, UPT, UPT, -UR5, URZ, URZ ;  /* 0x000000ff05067290 */ /* 0x000fc8000fffe1ff */
[----:B------:R-:W-:-:S09]  /*0480*/  UISETP.GT.AND UP1, UPT, UR6, 0x4, UPT ;  /* 0x000000040600788c */ /* 0x000fd2000bf24270 */
[----:B------:R-:W-:Y:S05]  /*0490*/  BRA.U !UP1, `(.L_x_39) ;  /* 0x0000000109687547 */ /* 0x000fea000b800000 */
[----:B------:R-:W2:Y:S04]  /*04a0*/  LDG.E.CONSTANT R5, desc[UR10][R2.64] ;  /* 0x0000000a02057981 */ /* 0x000ea8000c1e9900 */
[----:B------:R-:W2:Y:S04]  /*04b0*/  LDG.E.CONSTANT R4, desc[UR10][R2.64+0x4] ;  /* 0x0000040a02047981 */ /* 0x000ea8000c1e9900 */
[----:B------:R-:W3:Y:S04]  /*04c0*/  LDG.E.CONSTANT R7, desc[UR10][R2.64+0x8] ;  /* 0x0000080a02077981 */ /* 0x000ee8000c1e9900 */
[----:B------:R-:W3:Y:S04]  /*04d0*/  LDG.E.CONSTANT R6, desc[UR10][R2.64+0xc] ;  /* 0x00000c0a02067981 */ /* 0x000ee8000c1e9900 */
[----:B------:R-:W4:Y:S04]  /*04e0*/  LDG.E.CONSTANT R9, desc[UR10][R2.64+0x10] ;  /* 0x0000100a02097981 */ /* 0x000f28000c1e9900 */
[----:B------:R-:W4:Y:S04]  /*04f0*/  LDG.E.CONSTANT R8, desc[UR10][R2.64+0x14] ;  /* 0x0000140a02087981 */ /* 0x000f28000c1e9900 */
[----:B------:R-:W5:Y:S04]  /*0500*/  LDG.E.CONSTANT R11, desc[UR10][R2.64+0x18] ;  /* 0x0000180a020b7981 */ /* 0x000f68000c1e9900 */
[----:B------:R0:W5:Y:S01]  /*0510*/  LDG.E.CONSTANT R10, desc[UR10][R2.64+0x1c] ;  /* 0x00001c0a020a7981 */ /* 0x000162000c1e9900 */
[----:B------:R-:W-:-:S02]  /*0520*/  UPLOP3.LUT UP0, UPT, UPT, UPT, UPT, 0x40, 0x4 ;  /* 0x000000000004789c */ /* 0x000fc40003f0e870 */
[----:B------:R-:W-:Y:S01]  /*0530*/  UIADD3 UR5, UPT, UPT, UR5, 0x8, URZ ;  /* 0x0000000805057890 */ /* 0x000fe2000fffe0ff */
        /* <DEDUP_REMOVED lines=16> */
.L_x_39:
[----:B------:R-:W-:-:S09]  /*0640*/  UISETP.NE.OR UP0, UPT, UR5, URZ, UP0 ;  /* 0x000000ff0500728c */ /* 0x000fd20008705670 */
[----:B------:R-:W-:Y:S05]  /*0650*/  BRA.U !UP0, `(.L_x_35) ;  /* 0x0000000108447547 */ /* 0x000fea000b800000 */
.L_x_36:
[----:B------:R-:W2:Y:S04]  /*0660*/  LDG.E.CONSTANT R7, desc[UR10][R2.64] ;  /* 0x0000000a02077981 */ /* 0x000ea8000c1e9900 */
[----:B------:R-:W2:Y:S04]  /*0670*/  LDG.E.CONSTANT R6, desc[UR10][R2.64+0x4] ;  /* 0x0000040a02067981 */ /* 0x000ea8000c1e9900 */
[----:B------:R-:W3:Y:S04]  /*0680*/  LDG.E.CONSTANT R9, desc[UR10][R2.64+0x8] ;  /* 0x0000080a02097981 */ /* 0x000ee8000c1e9900 */
[----:B------:R0:W3:Y:S01]  /*0690*/  LDG.E.CONSTANT R8, desc[UR10][R2.64+0xc] ;  /* 0x00000c0a02087981 */ /* 0x0000e2000c1e9900 */
[----:B------:R-:W-:Y:S01]  /*06a0*/  UIADD3 UR5, UPT, UPT, UR5, 0x4, URZ ;  /* 0x0000000405057890 */ /* 0x000fe2000fffe0ff */
[----:B------:R-:W-:-:S03]  /*06b0*/  IADD3 R4, P0, PT, R2, 0x10, RZ ;  /* 0x0000001002047810 */ /* 0x000fc60007f1e0ff */
[----:B------:R-:W-:Y:S02]  /*06c0*/  UISETP.NE.AND UP0, UPT, UR5, URZ, UPT ;  /* 0x000000ff0500728c */ /* 0x000fe4000bf05270 */
[----:B------:R-:W-:Y:S02]  /*06d0*/  IMAD.X R5, RZ, RZ, R3, P0 ;  /* 0x000000ffff057224 */ /* 0x000fe400000e0603 */
[----:B0-----:R-:W-:Y:S02]  /*06e0*/  IMAD.MOV.U32 R2, RZ, RZ, R4 ;  /* 0x000000ffff027224 */ /* 0x001fe400078e0004 */
[----:B------:R-:W-:Y:S01]  /*06f0*/  IMAD.MOV.U32 R3, RZ, RZ, R5 ;  /* 0x000000ffff037224 */ /* 0x000fe200078e0005 */
[----:B------:R-:W-:Y:S01]  /*0700*/  NOP ;  /* 0x0000000000007918 */ /* 0x000fe20000000000 */
[----:B------:R-:W-:Y:S01]  /*0710*/  NOP ;  /* 0x0000000000007918 */ /* 0x000fe20000000000 */
[----:B------:R-:W-:Y:S01]  /*0720*/  NOP ;  /* 0x0000000000007918 */ /* 0x000fe20000000000 */
[----:B------:R-:W-:Y:S01]  /*0730*/  NOP ;  /* 0x0000000000007918 */ /* 0x000fe20000000000 */
[----:B--2---:R-:W-:-:S04]  /*0740*/  IADD3 R0, PT, PT, R6, R7, R0 ;  /* 0x0000000706007210 */ /* 0x004fc80007ffe000 */
[----:B---3--:R-:W-:Y:S01]  /*0750*/  IADD3 R0, PT, PT, R8, R9, R0 ;  /* 0x0000000908007210 */ /* 0x008fe20007ffe000 */
[----:B------:R-:W-:Y:S06]  /*0760*/  BRA.U UP0, `(.L_x_36) ;  /* 0xfffffffd00bc7547 */ /* 0x000fec000b83ffff */
.L_x_35:
[----:B------:R-:W-:-:S09]  /*0770*/  UISETP.NE.AND UP0, UPT, UR8, URZ, UPT ;  /* 0x000000ff0800728c */ /* 0x000fd2000bf05270 */
[----:B------:R-:W-:Y:S05]  /*0780*/  BRA.U !UP0, `(.L_x_34) ;  /* 0x0000000108347547 */ /* 0x000fea000b800000 */
[----:B------:R-:W0:Y:S01]  /*0790*/  LDCU.64 UR6, c[0x0][0x380] ;  /* 0x00007000ff0677ac */ /* 0x000e220008000a00 */
[----:B------:R-:W-:Y:S02]  /*07a0*/  UIADD3 UR8, UPT, UPT, -UR8, URZ, URZ ;  /* 0x000000ff08087290 */ /* 0x000fe4000fffe1ff */
[----:B0-----:R-:W-:-:S12]  /*07b0*/  UIMAD.WIDE.U32 UR4, UR4, 0x4, UR6 ;  /* 0x00000004040478a5 */ /* 0x001fd8000f8e0006 */
.L_x_40:
[----:B------:R-:W-:Y:S02]  /*07c0*/  IMAD.U32 R3, RZ, RZ, UR5 ;  /* 0x00000005ff037e24 */ /* 0x000fe4000f8e00ff */
[----:B------:R-:W-:Y:S01]  /*07d0*/  IMAD.U32 R2, RZ, RZ, UR4 ;  /* 0x00000004ff027e24 */ /* 0x000fe2000f8e00ff */
[----:B------:R-:W-:Y:S01]  /*07e0*/  UIADD3 UR8, UPT, UPT, UR8, 0x1, URZ ;  /* 0x0000000108087890 */ /* 0x000fe2000fffe0ff */
[----:B------:R-:W-:-:S03]  /*07f0*/  NOP ;  /* 0x0000000000007918 */ /* 0x000fc60000000000 */
[----:B------:R-:W2:Y:S01]  /*0800*/  LDG.E.CONSTANT R3, desc[UR10][R2.64] ;  /* 0x0000000a02037981 */ /* 0x000ea2000c1e9900 */
[----:B------:R-:W-:Y:S02]  /*0810*/  UISETP.NE.AND UP0, UPT, UR8, URZ, UPT ;  /* 0x000000ff0800728c */ /* 0x000fe4000bf05270 */
[----:B------:R-:W-:-:S04]  /*0820*/  UIADD3 UR4, UP1, UPT, UR4, 0x4, URZ ;  /* 0x0000000404047890 */ /* 0x000fc8000ff3e0ff */
[----:B------:R-:W-:Y:S01]  /*0830*/  UIADD3.X UR5, UPT, UPT, URZ, UR5, URZ, UP1, !UPT ;  /* 0x00000005ff057290 */ /* 0x000fe20008ffe4ff */
[----:B--2---:R-:W-:Y:S02]  /*0840*/  IMAD.IADD R0, R3, 0x1, R0 ;  /* 0x0000000103007824 */ /* 0x004fe400078e0200 */
[----:B------:R-:W-:Y:S09]  /*0850*/  BRA.U UP0, `(.L_x_40) ;  /* 0xfffffffd00d87547 */ /* 0x000ff2000b83ffff */
.L_x_34:
[----:B------:R-:W0:Y:S02]  /*0860*/  LDC.64 R2, c[0x0][0x380] ;  /* 0x0000e000ff027b82 */ /* 0x000e240000000a00 */
[----:B0-----:R-:W-:Y:S01]  /*0870*/  STG.E desc[UR10][R2.64], R0 ;  /* 0x0000000002007986 */ /* 0x001fe2000c10190a */
[----:B------:R-:W-:Y:S05]  /*0880*/  EXIT ;  /* 0x000000000000794d */ /* 0x000fea0003800000 */
.L_x_41:
        /* <DEDUP_REMOVED lines=15> */
.L_x_47:


//--------------------- .nv.shared.reserved.0     --------------------------
	.section	.nv.shared.reserved.0,"aw",@nobits
	.weak		__nv_reservedSMEM_offset_0_alias
	.size		__nv_reservedSMEM_offset_0_alias, 0, 64
	.other		__nv_reservedSMEM_offset_0_alias,@"STO_CUDA_RESERVED_SHARED STV_DEFAULT"
__nv_reservedSMEM_offset_0_alias:
	.zero		0
	.zero		64


//--------------------- .nv.constant0._Z27read_write_increment_kernelPii --------------------------
	.section	.nv.constant0._Z27read_write_increment_kernelPii,"a",@progbits
	.sectionflags	@""
	.align	4
.nv.constant0._Z27read_write_increment_kernelPii:
	.zero		908


//--------------------- .nv.constant0._Z17atomic_min_kernelPii --------------------------
	.section	.nv.constant0._Z17atomic_min_kernelPii,"a",@progbits
	.sectionflags	@""
	.align	4
.nv.constant0._Z17atomic_min_kernelPii:
	.zero		908


//--------------------- .nv.constant0._Z17atomic_cas_kernelPii --------------------------
	.section	.nv.constant0._Z17atomic_cas_kernelPii,"a",@progbits
	.sectionflags	@""
	.align	4
.nv.constant0._Z17atomic_cas_kernelPii:
	.zero		908


//--------------------- .nv.constant0._Z7load_cvPVii --------------------------
	.section	.nv.constant0._Z7load_cvPVii,"a",@progbits
	.sectionflags	@""
	.align	4
.nv.constant0._Z7load_cvPVii:
	.zero		908


//--------------------- .nv.constant0._Z7load_cgPVii --------------------------
	.section	.nv.constant0._Z7load_cgPVii,"a",@progbits
	.sectionflags	@""
	.align	4
.nv.constant0._Z7load_cgPVii:
	.zero		908


//--------------------- .nv.constant0._Z7load_caPii --------------------------
	.section	.nv.constant0._Z7load_caPii,"a",@progbits
	.sectionflags	@""
	.align	4
.nv.constant0._Z7load_caPii:
	.zero		908


//--------------------- SYMBOLS --------------------------

	.type		.nv.reservedSmem.offset0,@object
	.size		.nv.reservedSmem.offset0,0x4
